//
// Generated by NVIDIA NVVM Compiler
//
// Compiler Build ID: CL-36424714
// Cuda compilation tools, release 13.0, V13.0.88
// Based on NVVM 20.0.0
//

.version 9.0
.target sm_100
.address_size 64

	// .globl	arange_f16_vec2

.visible .entry arange_f16_vec2(
	.param .u64 .ptr .align 1 arange_f16_vec2_param_0,
	.param .align 2 .b8 arange_f16_vec2_param_1[2],
	.param .u64 arange_f16_vec2_param_2
)
{
	.reg .pred 	%p<19>;
	.reg .b16 	%rs<2>;
	.reg .b32 	%r<12>;
	.reg .b64 	%rd<86>;

	ld.param.u16 	%rs1, [arange_f16_vec2_param_1];
	ld.param.u64 	%rd47, [arange_f16_vec2_param_0];
	ld.param.u64 	%rd46, [arange_f16_vec2_param_2];
	cvta.to.global.u64 	%rd1, %rd47;
	mov.u32 	%r2, %ctaid.x;
	mov.u32 	%r3, %ntid.x;
	mov.u32 	%r4, %tid.x;
	mad.lo.s32 	%r5, %r2, %r3, %r4;
	cvt.u64.u32 	%rd2, %r5;
	mov.u32 	%r6, %nctaid.x;
	mul.lo.s32 	%r7, %r3, %r6;
	cvt.u64.u32 	%rd3, %r7;
	shr.u64 	%rd4, %rd46, 1;
	setp.le.u64 	%p1, %rd4, %rd2;
	@%p1 bra 	$L__BB0_10;
	mov.b32 	%r1, {%rs1, %rs1};
	add.s64 	%rd48, %rd3, %rd2;
	max.u64 	%rd49, %rd4, %rd48;
	setp.lt.u64 	%p2, %rd48, %rd4;
	selp.u64 	%rd5, 1, 0, %p2;
	add.s64 	%rd50, %rd48, %rd5;
	sub.s64 	%rd6, %rd49, %rd50;
	and.b64  	%rd51, %rd6, -4294967296;
	setp.ne.s64 	%p3, %rd51, 0;
	@%p3 bra 	$L__BB0_3;
	cvt.u32.u64 	%r8, %rd3;
	cvt.u32.u64 	%r9, %rd6;
	div.u32 	%r10, %r9, %r8;
	cvt.u64.u32 	%rd72, %r10;
	bra.uni 	$L__BB0_4;
$L__BB0_3:
	div.u64 	%rd72, %rd6, %rd3;
$L__BB0_4:
	add.s64 	%rd10, %rd72, %rd5;
	and.b64  	%rd52, %rd10, 3;
	setp.eq.s64 	%p4, %rd52, 3;
	mov.u64 	%rd76, %rd2;
	@%p4 bra 	$L__BB0_7;
	shl.b64 	%rd53, %rd2, 2;
	add.s64 	%rd74, %rd1, %rd53;
	shl.b64 	%rd12, %rd3, 2;
	add.s64 	%rd54, %rd10, 1;
	and.b64  	%rd73, %rd54, 3;
	mov.u64 	%rd76, %rd2;
$L__BB0_6:
	.pragma "nounroll";
	st.global.u32 	[%rd74], %r1;
	add.s64 	%rd76, %rd76, %rd3;
	add.s64 	%rd74, %rd74, %rd12;
	add.s64 	%rd73, %rd73, -1;
	setp.ne.s64 	%p5, %rd73, 0;
	@%p5 bra 	$L__BB0_6;
$L__BB0_7:
	setp.lt.u64 	%p6, %rd10, 3;
	@%p6 bra 	$L__BB0_10;
	shl.b64 	%rd57, %rd3, 2;
$L__BB0_9:
	shl.b64 	%rd55, %rd76, 2;
	add.s64 	%rd56, %rd1, %rd55;
	st.global.u32 	[%rd56], %r1;
	add.s64 	%rd58, %rd56, %rd57;
	st.global.u32 	[%rd58], %r1;
	add.s64 	%rd59, %rd58, %rd57;
	st.global.u32 	[%rd59], %r1;
	add.s64 	%rd60, %rd59, %rd57;
	st.global.u32 	[%rd60], %r1;
	add.s64 	%rd76, %rd57, %rd76;
	setp.lt.u64 	%p7, %rd76, %rd4;
	@%p7 bra 	$L__BB0_9;
$L__BB0_10:
	cvt.u32.u64 	%r11, %rd2;
	setp.ne.s32 	%p8, %r11, 0;
	and.b64  	%rd81, %rd46, -2;
	setp.eq.s64 	%p9, %rd81, %rd46;
	or.pred  	%p10, %p8, %p9;
	@%p10 bra 	$L__BB0_23;
	add.s64 	%rd61, %rd81, 1;
	max.u64 	%rd62, %rd46, %rd61;
	sub.s64 	%rd24, %rd62, %rd81;
	or.b64  	%rd63, %rd46, 1;
	sub.s64 	%rd64, %rd62, %rd63;
	and.b64  	%rd25, %rd24, 15;
	setp.lt.u64 	%p11, %rd64, 15;
	@%p11 bra 	$L__BB0_14;
	and.b64  	%rd79, %rd24, -16;
	shl.b64 	%rd65, %rd4, 2;
	add.s64 	%rd66, %rd65, %rd1;
	add.s64 	%rd78, %rd66, 16;
$L__BB0_13:
	.pragma "nounroll";
	st.global.u16 	[%rd78+-16], %rs1;
	st.global.u16 	[%rd78+-14], %rs1;
	st.global.u16 	[%rd78+-12], %rs1;
	st.global.u16 	[%rd78+-10], %rs1;
	st.global.u16 	[%rd78+-8], %rs1;
	st.global.u16 	[%rd78+-6], %rs1;
	st.global.u16 	[%rd78+-4], %rs1;
	st.global.u16 	[%rd78+-2], %rs1;
	st.global.u16 	[%rd78], %rs1;
	st.global.u16 	[%rd78+2], %rs1;
	st.global.u16 	[%rd78+4], %rs1;
	st.global.u16 	[%rd78+6], %rs1;
	st.global.u16 	[%rd78+8], %rs1;
	st.global.u16 	[%rd78+10], %rs1;
	st.global.u16 	[%rd78+12], %rs1;
	st.global.u16 	[%rd78+14], %rs1;
	add.s64 	%rd81, %rd81, 16;
	add.s64 	%rd79, %rd79, -16;
	add.s64 	%rd78, %rd78, 32;
	setp.ne.s64 	%p12, %rd79, 0;
	@%p12 bra 	$L__BB0_13;
$L__BB0_14:
	setp.eq.s64 	%p13, %rd25, 0;
	@%p13 bra 	$L__BB0_23;
	and.b64  	%rd35, %rd24, 7;
	setp.lt.u64 	%p14, %rd25, 8;
	@%p14 bra 	$L__BB0_17;
	shl.b64 	%rd67, %rd81, 1;
	add.s64 	%rd68, %rd1, %rd67;
	st.global.u16 	[%rd68], %rs1;
	st.global.u16 	[%rd68+2], %rs1;
	st.global.u16 	[%rd68+4], %rs1;
	st.global.u16 	[%rd68+6], %rs1;
	st.global.u16 	[%rd68+8], %rs1;
	st.global.u16 	[%rd68+10], %rs1;
	st.global.u16 	[%rd68+12], %rs1;
	st.global.u16 	[%rd68+14], %rs1;
	add.s64 	%rd81, %rd81, 8;
$L__BB0_17:
	setp.eq.s64 	%p15, %rd35, 0;
	@%p15 bra 	$L__BB0_23;
	and.b64  	%rd84, %rd24, 3;
	setp.lt.u64 	%p16, %rd35, 4;
	@%p16 bra 	$L__BB0_20;
	shl.b64 	%rd69, %rd81, 1;
	add.s64 	%rd70, %rd1, %rd69;
	st.global.u16 	[%rd70], %rs1;
	st.global.u16 	[%rd70+2], %rs1;
	st.global.u16 	[%rd70+4], %rs1;
	st.global.u16 	[%rd70+6], %rs1;
	add.s64 	%rd81, %rd81, 4;
$L__BB0_20:
	setp.eq.s64 	%p17, %rd84, 0;
	@%p17 bra 	$L__BB0_23;
	shl.b64 	%rd71, %rd81, 1;
	add.s64 	%rd85, %rd1, %rd71;
$L__BB0_22:
	.pragma "nounroll";
	st.global.u16 	[%rd85], %rs1;
	add.s64 	%rd85, %rd85, 2;
	add.s64 	%rd84, %rd84, -1;
	setp.ne.s64 	%p18, %rd84, 0;
	@%p18 bra 	$L__BB0_22;
$L__BB0_23:
	ret;

}
	// .globl	arange_f32_vec4
.visible .entry arange_f32_vec4(
	.param .u64 .ptr .align 1 arange_f32_vec4_param_0,
	.param .f32 arange_f32_vec4_param_1,
	.param .f32 arange_f32_vec4_param_2,
	.param .u64 arange_f32_vec4_param_3
)
{
	.reg .pred 	%p<19>;
	.reg .b32 	%r<11>;
	.reg .b32 	%f<60>;
	.reg .b64 	%rd<102>;

	ld.param.u64 	%rd46, [arange_f32_vec4_param_0];
	ld.param.f32 	%f3, [arange_f32_vec4_param_1];
	ld.param.f32 	%f4, [arange_f32_vec4_param_2];
	ld.param.u64 	%rd45, [arange_f32_vec4_param_3];
	cvta.to.global.u64 	%rd1, %rd46;
	mov.u32 	%r1, %ctaid.x;
	mov.u32 	%r2, %ntid.x;
	mov.u32 	%r3, %tid.x;
	mad.lo.s32 	%r4, %r1, %r2, %r3;
	cvt.u64.u32 	%rd2, %r4;
	mov.u32 	%r5, %nctaid.x;
	mul.lo.s32 	%r6, %r2, %r5;
	cvt.u64.u32 	%rd3, %r6;
	shr.u64 	%rd4, %rd45, 2;
	setp.le.u64 	%p1, %rd4, %rd2;
	@%p1 bra 	$L__BB1_10;
	add.f32 	%f1, %f4, %f4;
	mul.f32 	%f2, %f4, 0f40400000;
	add.s64 	%rd47, %rd3, %rd2;
	max.u64 	%rd48, %rd4, %rd47;
	setp.lt.u64 	%p2, %rd47, %rd4;
	selp.u64 	%rd5, 1, 0, %p2;
	add.s64 	%rd49, %rd47, %rd5;
	sub.s64 	%rd6, %rd48, %rd49;
	and.b64  	%rd50, %rd6, -4294967296;
	setp.ne.s64 	%p3, %rd50, 0;
	@%p3 bra 	$L__BB1_3;
	cvt.u32.u64 	%r7, %rd3;
	cvt.u32.u64 	%r8, %rd6;
	div.u32 	%r9, %r8, %r7;
	cvt.u64.u32 	%rd89, %r9;
	bra.uni 	$L__BB1_4;
$L__BB1_3:
	div.u64 	%rd89, %rd6, %rd3;
$L__BB1_4:
	add.s64 	%rd10, %rd89, %rd5;
	and.b64  	%rd51, %rd10, 3;
	setp.eq.s64 	%p4, %rd51, 3;
	mov.u64 	%rd94, %rd2;
	@%p4 bra 	$L__BB1_7;
	shl.b64 	%rd52, %rd2, 4;
	add.s64 	%rd92, %rd1, %rd52;
	shl.b64 	%rd12, %rd3, 4;
	shl.b64 	%rd91, %rd2, 2;
	shl.b64 	%rd14, %rd3, 2;
	add.s64 	%rd53, %rd10, 1;
	and.b64  	%rd90, %rd53, 3;
	mov.u64 	%rd94, %rd2;
$L__BB1_6:
	.pragma "nounroll";
	cvt.rn.f32.u64 	%f5, %rd91;
	fma.rn.f32 	%f6, %f4, %f5, %f3;
	add.f32 	%f7, %f4, %f6;
	add.f32 	%f8, %f1, %f6;
	add.f32 	%f9, %f2, %f6;
	st.global.v4.f32 	[%rd92], {%f6, %f7, %f8, %f9};
	add.s64 	%rd94, %rd94, %rd3;
	add.s64 	%rd92, %rd92, %rd12;
	add.s64 	%rd91, %rd91, %rd14;
	add.s64 	%rd90, %rd90, -1;
	setp.ne.s64 	%p5, %rd90, 0;
	@%p5 bra 	$L__BB1_6;
$L__BB1_7:
	setp.lt.u64 	%p6, %rd10, 3;
	@%p6 bra 	$L__BB1_10;
	shl.b64 	%rd59, %rd3, 4;
$L__BB1_9:
	shl.b64 	%rd54, %rd94, 2;
	cvt.rn.f32.u64 	%f10, %rd54;
	fma.rn.f32 	%f11, %f4, %f10, %f3;
	add.f32 	%f12, %f4, %f11;
	add.f32 	%f13, %f1, %f11;
	add.f32 	%f14, %f2, %f11;
	shl.b64 	%rd55, %rd94, 4;
	add.s64 	%rd56, %rd1, %rd55;
	st.global.v4.f32 	[%rd56], {%f11, %f12, %f13, %f14};
	add.s64 	%rd57, %rd94, %rd3;
	shl.b64 	%rd58, %rd57, 2;
	cvt.rn.f32.u64 	%f15, %rd58;
	fma.rn.f32 	%f16, %f4, %f15, %f3;
	add.f32 	%f17, %f4, %f16;
	add.f32 	%f18, %f1, %f16;
	add.f32 	%f19, %f2, %f16;
	add.s64 	%rd60, %rd56, %rd59;
	st.global.v4.f32 	[%rd60], {%f16, %f17, %f18, %f19};
	add.s64 	%rd61, %rd57, %rd3;
	shl.b64 	%rd62, %rd61, 2;
	cvt.rn.f32.u64 	%f20, %rd62;
	fma.rn.f32 	%f21, %f4, %f20, %f3;
	add.f32 	%f22, %f4, %f21;
	add.f32 	%f23, %f1, %f21;
	add.f32 	%f24, %f2, %f21;
	add.s64 	%rd63, %rd60, %rd59;
	st.global.v4.f32 	[%rd63], {%f21, %f22, %f23, %f24};
	add.s64 	%rd64, %rd61, %rd3;
	shl.b64 	%rd65, %rd64, 2;
	cvt.rn.f32.u64 	%f25, %rd65;
	fma.rn.f32 	%f26, %f4, %f25, %f3;
	add.f32 	%f27, %f4, %f26;
	add.f32 	%f28, %f1, %f26;
	add.f32 	%f29, %f2, %f26;
	add.s64 	%rd66, %rd63, %rd59;
	st.global.v4.f32 	[%rd66], {%f26, %f27, %f28, %f29};
	add.s64 	%rd94, %rd64, %rd3;
	setp.lt.u64 	%p7, %rd94, %rd4;
	@%p7 bra 	$L__BB1_9;
$L__BB1_10:
	cvt.u32.u64 	%r10, %rd2;
	setp.ne.s32 	%p8, %r10, 0;
	and.b64  	%rd99, %rd45, -4;
	setp.eq.s64 	%p9, %rd99, %rd45;
	or.pred  	%p10, %p8, %p9;
	@%p10 bra 	$L__BB1_22;
	add.s64 	%rd67, %rd99, 1;
	max.u64 	%rd28, %rd45, %rd67;
	sub.s64 	%rd29, %rd28, %rd99;
	and.b64  	%rd30, %rd29, 7;
	sub.s64 	%rd68, %rd99, %rd28;
	setp.gt.u64 	%p11, %rd68, -8;
	@%p11 bra 	$L__BB1_14;
	and.b64  	%rd97, %rd29, -8;
	shl.b64 	%rd69, %rd4, 4;
	add.s64 	%rd70, %rd69, %rd1;
	add.s64 	%rd96, %rd70, 16;
$L__BB1_13:
	.pragma "nounroll";
	cvt.rn.f32.u64 	%f30, %rd99;
	fma.rn.f32 	%f31, %f4, %f30, %f3;
	st.global.f32 	[%rd96+-16], %f31;
	add.s64 	%rd71, %rd99, 1;
	cvt.rn.f32.u64 	%f32, %rd71;
	fma.rn.f32 	%f33, %f4, %f32, %f3;
	st.global.f32 	[%rd96+-12], %f33;
	add.s64 	%rd72, %rd99, 2;
	cvt.rn.f32.u64 	%f34, %rd72;
	fma.rn.f32 	%f35, %f4, %f34, %f3;
	st.global.f32 	[%rd96+-8], %f35;
	add.s64 	%rd73, %rd99, 3;
	cvt.rn.f32.u64 	%f36, %rd73;
	fma.rn.f32 	%f37, %f4, %f36, %f3;
	st.global.f32 	[%rd96+-4], %f37;
	add.s64 	%rd74, %rd99, 4;
	cvt.rn.f32.u64 	%f38, %rd74;
	fma.rn.f32 	%f39, %f4, %f38, %f3;
	st.global.f32 	[%rd96], %f39;
	add.s64 	%rd75, %rd99, 5;
	cvt.rn.f32.u64 	%f40, %rd75;
	fma.rn.f32 	%f41, %f4, %f40, %f3;
	st.global.f32 	[%rd96+4], %f41;
	add.s64 	%rd76, %rd99, 6;
	cvt.rn.f32.u64 	%f42, %rd76;
	fma.rn.f32 	%f43, %f4, %f42, %f3;
	st.global.f32 	[%rd96+8], %f43;
	add.s64 	%rd77, %rd99, 7;
	cvt.rn.f32.u64 	%f44, %rd77;
	fma.rn.f32 	%f45, %f4, %f44, %f3;
	st.global.f32 	[%rd96+12], %f45;
	add.s64 	%rd99, %rd99, 8;
	add.s64 	%rd97, %rd97, -8;
	add.s64 	%rd96, %rd96, 32;
	setp.ne.s64 	%p12, %rd97, 0;
	@%p12 bra 	$L__BB1_13;
$L__BB1_14:
	setp.eq.s64 	%p13, %rd30, 0;
	@%p13 bra 	$L__BB1_22;
	and.b64  	%rd40, %rd28, 3;
	setp.lt.u64 	%p14, %rd30, 4;
	@%p14 bra 	$L__BB1_17;
	cvt.rn.f32.u64 	%f46, %rd99;
	fma.rn.f32 	%f47, %f4, %f46, %f3;
	shl.b64 	%rd78, %rd99, 2;
	add.s64 	%rd79, %rd1, %rd78;
	st.global.f32 	[%rd79], %f47;
	add.s64 	%rd80, %rd99, 1;
	cvt.rn.f32.u64 	%f48, %rd80;
	fma.rn.f32 	%f49, %f4, %f48, %f3;
	st.global.f32 	[%rd79+4], %f49;
	add.s64 	%rd81, %rd99, 2;
	cvt.rn.f32.u64 	%f50, %rd81;
	fma.rn.f32 	%f51, %f4, %f50, %f3;
	st.global.f32 	[%rd79+8], %f51;
	add.s64 	%rd82, %rd99, 3;
	cvt.rn.f32.u64 	%f52, %rd82;
	fma.rn.f32 	%f53, %f4, %f52, %f3;
	st.global.f32 	[%rd79+12], %f53;
	add.s64 	%rd99, %rd99, 4;
$L__BB1_17:
	setp.eq.s64 	%p15, %rd40, 0;
	@%p15 bra 	$L__BB1_22;
	setp.eq.s64 	%p16, %rd40, 1;
	@%p16 bra 	$L__BB1_20;
	cvt.rn.f32.u64 	%f54, %rd99;
	fma.rn.f32 	%f55, %f4, %f54, %f3;
	shl.b64 	%rd83, %rd99, 2;
	add.s64 	%rd84, %rd1, %rd83;
	st.global.f32 	[%rd84], %f55;
	add.s64 	%rd85, %rd99, 1;
	cvt.rn.f32.u64 	%f56, %rd85;
	fma.rn.f32 	%f57, %f4, %f56, %f3;
	st.global.f32 	[%rd84+4], %f57;
	add.s64 	%rd99, %rd99, 2;
$L__BB1_20:
	and.b64  	%rd86, %rd28, 1;
	setp.eq.b64 	%p17, %rd86, 1;
	not.pred 	%p18, %p17;
	@%p18 bra 	$L__BB1_22;
	cvt.rn.f32.u64 	%f58, %rd99;
	fma.rn.f32 	%f59, %f4, %f58, %f3;
	shl.b64 	%rd87, %rd99, 2;
	add.s64 	%rd88, %rd1, %rd87;
	st.global.f32 	[%rd88], %f59;
$L__BB1_22:
	ret;

}
	// .globl	arange_f64_vec4
.visible .entry arange_f64_vec4(
	.param .u64 .ptr .align 1 arange_f64_vec4_param_0,
	.param .f64 arange_f64_vec4_param_1,
	.param .f64 arange_f64_vec4_param_2,
	.param .u64 arange_f64_vec4_param_3
)
{
	.reg .pred 	%p<19>;
	.reg .b32 	%r<11>;
	.reg .b64 	%rd<103>;
	.reg .b64 	%fd<60>;

	ld.param.u64 	%rd45, [arange_f64_vec4_param_0];
	ld.param.f64 	%fd3, [arange_f64_vec4_param_1];
	ld.param.f64 	%fd4, [arange_f64_vec4_param_2];
	ld.param.u64 	%rd44, [arange_f64_vec4_param_3];
	cvta.to.global.u64 	%rd1, %rd45;
	mov.u32 	%r1, %ctaid.x;
	mov.u32 	%r2, %ntid.x;
	mov.u32 	%r3, %tid.x;
	mad.lo.s32 	%r4, %r1, %r2, %r3;
	cvt.u64.u32 	%rd2, %r4;
	mov.u32 	%r5, %nctaid.x;
	mul.lo.s32 	%r6, %r2, %r5;
	cvt.u64.u32 	%rd3, %r6;
	shr.u64 	%rd4, %rd44, 2;
	setp.le.u64 	%p1, %rd4, %rd2;
	@%p1 bra 	$L__BB2_10;
	add.f64 	%fd1, %fd4, %fd4;
	mul.f64 	%fd2, %fd4, 0d4008000000000000;
	add.s64 	%rd46, %rd3, %rd2;
	max.u64 	%rd47, %rd4, %rd46;
	setp.lt.u64 	%p2, %rd46, %rd4;
	selp.u64 	%rd5, 1, 0, %p2;
	add.s64 	%rd48, %rd46, %rd5;
	sub.s64 	%rd6, %rd47, %rd48;
	and.b64  	%rd49, %rd6, -4294967296;
	setp.ne.s64 	%p3, %rd49, 0;
	@%p3 bra 	$L__BB2_3;
	cvt.u32.u64 	%r7, %rd3;
	cvt.u32.u64 	%r8, %rd6;
	div.u32 	%r9, %r8, %r7;
	cvt.u64.u32 	%rd90, %r9;
	bra.uni 	$L__BB2_4;
$L__BB2_3:
	div.u64 	%rd90, %rd6, %rd3;
$L__BB2_4:
	add.s64 	%rd10, %rd90, %rd5;
	and.b64  	%rd50, %rd10, 3;
	setp.eq.s64 	%p4, %rd50, 3;
	mov.u64 	%rd95, %rd2;
	@%p4 bra 	$L__BB2_7;
	shl.b64 	%rd51, %rd2, 5;
	add.s64 	%rd52, %rd51, %rd1;
	add.s64 	%rd93, %rd52, 16;
	shl.b64 	%rd92, %rd2, 2;
	shl.b64 	%rd13, %rd3, 2;
	add.s64 	%rd53, %rd10, 1;
	and.b64  	%rd91, %rd53, 3;
	mov.u64 	%rd95, %rd2;
$L__BB2_6:
	.pragma "nounroll";
	cvt.rn.f64.u64 	%fd5, %rd92;
	fma.rn.f64 	%fd6, %fd4, %fd5, %fd3;
	add.f64 	%fd7, %fd4, %fd6;
	add.f64 	%fd8, %fd1, %fd6;
	add.f64 	%fd9, %fd2, %fd6;
	st.global.v2.f64 	[%rd93+-16], {%fd6, %fd7};
	st.global.v2.f64 	[%rd93], {%fd8, %fd9};
	add.s64 	%rd95, %rd95, %rd3;
	shl.b64 	%rd54, %rd3, 5;
	add.s64 	%rd93, %rd93, %rd54;
	add.s64 	%rd92, %rd92, %rd13;
	add.s64 	%rd91, %rd91, -1;
	setp.ne.s64 	%p5, %rd91, 0;
	@%p5 bra 	$L__BB2_6;
$L__BB2_7:
	setp.lt.u64 	%p6, %rd10, 3;
	@%p6 bra 	$L__BB2_10;
	shl.b64 	%rd60, %rd3, 5;
$L__BB2_9:
	shl.b64 	%rd55, %rd95, 2;
	cvt.rn.f64.u64 	%fd10, %rd55;
	fma.rn.f64 	%fd11, %fd4, %fd10, %fd3;
	add.f64 	%fd12, %fd4, %fd11;
	add.f64 	%fd13, %fd1, %fd11;
	add.f64 	%fd14, %fd2, %fd11;
	shl.b64 	%rd56, %rd95, 5;
	add.s64 	%rd57, %rd1, %rd56;
	st.global.v2.f64 	[%rd57], {%fd11, %fd12};
	st.global.v2.f64 	[%rd57+16], {%fd13, %fd14};
	add.s64 	%rd58, %rd95, %rd3;
	shl.b64 	%rd59, %rd58, 2;
	cvt.rn.f64.u64 	%fd15, %rd59;
	fma.rn.f64 	%fd16, %fd4, %fd15, %fd3;
	add.f64 	%fd17, %fd4, %fd16;
	add.f64 	%fd18, %fd1, %fd16;
	add.f64 	%fd19, %fd2, %fd16;
	add.s64 	%rd61, %rd57, %rd60;
	st.global.v2.f64 	[%rd61], {%fd16, %fd17};
	st.global.v2.f64 	[%rd61+16], {%fd18, %fd19};
	add.s64 	%rd62, %rd58, %rd3;
	shl.b64 	%rd63, %rd62, 2;
	cvt.rn.f64.u64 	%fd20, %rd63;
	fma.rn.f64 	%fd21, %fd4, %fd20, %fd3;
	add.f64 	%fd22, %fd4, %fd21;
	add.f64 	%fd23, %fd1, %fd21;
	add.f64 	%fd24, %fd2, %fd21;
	add.s64 	%rd64, %rd61, %rd60;
	st.global.v2.f64 	[%rd64], {%fd21, %fd22};
	st.global.v2.f64 	[%rd64+16], {%fd23, %fd24};
	add.s64 	%rd65, %rd62, %rd3;
	shl.b64 	%rd66, %rd65, 2;
	cvt.rn.f64.u64 	%fd25, %rd66;
	fma.rn.f64 	%fd26, %fd4, %fd25, %fd3;
	add.f64 	%fd27, %fd4, %fd26;
	add.f64 	%fd28, %fd1, %fd26;
	add.f64 	%fd29, %fd2, %fd26;
	add.s64 	%rd67, %rd64, %rd60;
	st.global.v2.f64 	[%rd67], {%fd26, %fd27};
	st.global.v2.f64 	[%rd67+16], {%fd28, %fd29};
	add.s64 	%rd95, %rd65, %rd3;
	setp.lt.u64 	%p7, %rd95, %rd4;
	@%p7 bra 	$L__BB2_9;
$L__BB2_10:
	cvt.u32.u64 	%r10, %rd2;
	setp.ne.s32 	%p8, %r10, 0;
	and.b64  	%rd100, %rd44, -4;
	setp.eq.s64 	%p9, %rd100, %rd44;
	or.pred  	%p10, %p8, %p9;
	@%p10 bra 	$L__BB2_22;
	add.s64 	%rd68, %rd100, 1;
	max.u64 	%rd27, %rd44, %rd68;
	sub.s64 	%rd28, %rd27, %rd100;
	and.b64  	%rd29, %rd28, 7;
	sub.s64 	%rd69, %rd100, %rd27;
	setp.gt.u64 	%p11, %rd69, -8;
	@%p11 bra 	$L__BB2_14;
	and.b64  	%rd98, %rd28, -8;
	shl.b64 	%rd70, %rd4, 5;
	add.s64 	%rd71, %rd70, %rd1;
	add.s64 	%rd97, %rd71, 32;
$L__BB2_13:
	.pragma "nounroll";
	cvt.rn.f64.u64 	%fd30, %rd100;
	fma.rn.f64 	%fd31, %fd4, %fd30, %fd3;
	st.global.f64 	[%rd97+-32], %fd31;
	add.s64 	%rd72, %rd100, 1;
	cvt.rn.f64.u64 	%fd32, %rd72;
	fma.rn.f64 	%fd33, %fd4, %fd32, %fd3;
	st.global.f64 	[%rd97+-24], %fd33;
	add.s64 	%rd73, %rd100, 2;
	cvt.rn.f64.u64 	%fd34, %rd73;
	fma.rn.f64 	%fd35, %fd4, %fd34, %fd3;
	st.global.f64 	[%rd97+-16], %fd35;
	add.s64 	%rd74, %rd100, 3;
	cvt.rn.f64.u64 	%fd36, %rd74;
	fma.rn.f64 	%fd37, %fd4, %fd36, %fd3;
	st.global.f64 	[%rd97+-8], %fd37;
	add.s64 	%rd75, %rd100, 4;
	cvt.rn.f64.u64 	%fd38, %rd75;
	fma.rn.f64 	%fd39, %fd4, %fd38, %fd3;
	st.global.f64 	[%rd97], %fd39;
	add.s64 	%rd76, %rd100, 5;
	cvt.rn.f64.u64 	%fd40, %rd76;
	fma.rn.f64 	%fd41, %fd4, %fd40, %fd3;
	st.global.f64 	[%rd97+8], %fd41;
	add.s64 	%rd77, %rd100, 6;
	cvt.rn.f64.u64 	%fd42, %rd77;
	fma.rn.f64 	%fd43, %fd4, %fd42, %fd3;
	st.global.f64 	[%rd97+16], %fd43;
	add.s64 	%rd78, %rd100, 7;
	cvt.rn.f64.u64 	%fd44, %rd78;
	fma.rn.f64 	%fd45, %fd4, %fd44, %fd3;
	st.global.f64 	[%rd97+24], %fd45;
	add.s64 	%rd100, %rd100, 8;
	add.s64 	%rd98, %rd98, -8;
	add.s64 	%rd97, %rd97, 64;
	setp.ne.s64 	%p12, %rd98, 0;
	@%p12 bra 	$L__BB2_13;
$L__BB2_14:
	setp.eq.s64 	%p13, %rd29, 0;
	@%p13 bra 	$L__BB2_22;
	and.b64  	%rd39, %rd27, 3;
	setp.lt.u64 	%p14, %rd29, 4;
	@%p14 bra 	$L__BB2_17;
	cvt.rn.f64.u64 	%fd46, %rd100;
	fma.rn.f64 	%fd47, %fd4, %fd46, %fd3;
	shl.b64 	%rd79, %rd100, 3;
	add.s64 	%rd80, %rd1, %rd79;
	st.global.f64 	[%rd80], %fd47;
	add.s64 	%rd81, %rd100, 1;
	cvt.rn.f64.u64 	%fd48, %rd81;
	fma.rn.f64 	%fd49, %fd4, %fd48, %fd3;
	st.global.f64 	[%rd80+8], %fd49;
	add.s64 	%rd82, %rd100, 2;
	cvt.rn.f64.u64 	%fd50, %rd82;
	fma.rn.f64 	%fd51, %fd4, %fd50, %fd3;
	st.global.f64 	[%rd80+16], %fd51;
	add.s64 	%rd83, %rd100, 3;
	cvt.rn.f64.u64 	%fd52, %rd83;
	fma.rn.f64 	%fd53, %fd4, %fd52, %fd3;
	st.global.f64 	[%rd80+24], %fd53;
	add.s64 	%rd100, %rd100, 4;
$L__BB2_17:
	setp.eq.s64 	%p15, %rd39, 0;
	@%p15 bra 	$L__BB2_22;
	setp.eq.s64 	%p16, %rd39, 1;
	@%p16 bra 	$L__BB2_20;
	cvt.rn.f64.u64 	%fd54, %rd100;
	fma.rn.f64 	%fd55, %fd4, %fd54, %fd3;
	shl.b64 	%rd84, %rd100, 3;
	add.s64 	%rd85, %rd1, %rd84;
	st.global.f64 	[%rd85], %fd55;
	add.s64 	%rd86, %rd100, 1;
	cvt.rn.f64.u64 	%fd56, %rd86;
	fma.rn.f64 	%fd57, %fd4, %fd56, %fd3;
	st.global.f64 	[%rd85+8], %fd57;
	add.s64 	%rd100, %rd100, 2;
$L__BB2_20:
	and.b64  	%rd87, %rd27, 1;
	setp.eq.b64 	%p17, %rd87, 1;
	not.pred 	%p18, %p17;
	@%p18 bra 	$L__BB2_22;
	cvt.rn.f64.u64 	%fd58, %rd100;
	fma.rn.f64 	%fd59, %fd4, %fd58, %fd3;
	shl.b64 	%rd88, %rd100, 3;
	add.s64 	%rd89, %rd1, %rd88;
	st.global.f64 	[%rd89], %fd59;
$L__BB2_22:
	ret;

}
	// .globl	arange_i8_vec4
.visible .entry arange_i8_vec4(
	.param .u64 .ptr .align 1 arange_i8_vec4_param_0,
	.param .u8 arange_i8_vec4_param_1,
	.param .u8 arange_i8_vec4_param_2,
	.param .u64 arange_i8_vec4_param_3
)
{
	.reg .pred 	%p<19>;
	.reg .b16 	%rs<48>;
	.reg .b32 	%r<46>;
	.reg .b64 	%rd<74>;

	ld.param.u64 	%rd39, [arange_i8_vec4_param_0];
	ld.param.s8 	%rs2, [arange_i8_vec4_param_1];
	ld.param.s8 	%rs3, [arange_i8_vec4_param_2];
	ld.param.u64 	%rd38, [arange_i8_vec4_param_3];
	cvta.to.global.u64 	%rd1, %rd39;
	mov.u32 	%r1, %ctaid.x;
	mov.u32 	%r2, %ntid.x;
	mov.u32 	%r3, %tid.x;
	mad.lo.s32 	%r4, %r1, %r2, %r3;
	cvt.u64.u32 	%rd2, %r4;
	mov.u32 	%r5, %nctaid.x;
	mul.lo.s32 	%r6, %r2, %r5;
	cvt.u64.u32 	%rd3, %r6;
	shr.u64 	%rd4, %rd38, 2;
	setp.le.u64 	%p1, %rd4, %rd2;
	@%p1 bra 	$L__BB3_10;
	shl.b16 	%rs1, %rs3, 2;
	add.s64 	%rd40, %rd3, %rd2;
	max.u64 	%rd41, %rd4, %rd40;
	setp.lt.u64 	%p2, %rd40, %rd4;
	selp.u64 	%rd5, 1, 0, %p2;
	add.s64 	%rd42, %rd40, %rd5;
	sub.s64 	%rd6, %rd41, %rd42;
	and.b64  	%rd43, %rd6, -4294967296;
	setp.ne.s64 	%p3, %rd43, 0;
	@%p3 bra 	$L__BB3_3;
	cvt.u32.u64 	%r7, %rd3;
	cvt.u32.u64 	%r8, %rd6;
	div.u32 	%r9, %r8, %r7;
	cvt.u64.u32 	%rd63, %r9;
	bra.uni 	$L__BB3_4;
$L__BB3_3:
	div.u64 	%rd63, %rd6, %rd3;
$L__BB3_4:
	add.s64 	%rd10, %rd63, %rd5;
	and.b64  	%rd44, %rd10, 3;
	setp.eq.s64 	%p4, %rd44, 3;
	mov.u64 	%rd67, %rd2;
	@%p4 bra 	$L__BB3_7;
	shl.b64 	%rd45, %rd2, 2;
	add.s64 	%rd65, %rd1, %rd45;
	shl.b64 	%rd12, %rd3, 2;
	add.s64 	%rd46, %rd10, 1;
	and.b64  	%rd64, %rd46, 3;
	mov.u64 	%rd67, %rd2;
$L__BB3_6:
	.pragma "nounroll";
	cvt.u16.u64 	%rs4, %rd67;
	mad.lo.s16 	%rs5, %rs1, %rs4, %rs2;
	add.s16 	%rs6, %rs5, %rs3;
	add.s16 	%rs7, %rs6, %rs3;
	add.s16 	%rs8, %rs7, %rs3;
	cvt.u32.u16 	%r10, %rs5;
	cvt.u32.u16 	%r11, %rs6;
	prmt.b32 	%r12, %r10, %r11, 0x3340U;
	cvt.u32.u16 	%r13, %rs7;
	cvt.u32.u16 	%r14, %rs8;
	prmt.b32 	%r15, %r13, %r14, 0x3340U;
	prmt.b32 	%r16, %r12, %r15, 0x5410U;
	st.global.u32 	[%rd65], %r16;
	add.s64 	%rd67, %rd67, %rd3;
	add.s64 	%rd65, %rd65, %rd12;
	add.s64 	%rd64, %rd64, -1;
	setp.ne.s64 	%p5, %rd64, 0;
	@%p5 bra 	$L__BB3_6;
$L__BB3_7:
	setp.lt.u64 	%p6, %rd10, 3;
	@%p6 bra 	$L__BB3_10;
	shl.b64 	%rd50, %rd3, 2;
$L__BB3_9:
	cvt.u16.u64 	%rs9, %rd67;
	mad.lo.s16 	%rs10, %rs1, %rs9, %rs2;
	add.s16 	%rs11, %rs10, %rs3;
	add.s16 	%rs12, %rs11, %rs3;
	add.s16 	%rs13, %rs12, %rs3;
	shl.b64 	%rd47, %rd67, 2;
	add.s64 	%rd48, %rd1, %rd47;
	cvt.u32.u16 	%r17, %rs10;
	cvt.u32.u16 	%r18, %rs11;
	prmt.b32 	%r19, %r17, %r18, 0x3340U;
	cvt.u32.u16 	%r20, %rs12;
	cvt.u32.u16 	%r21, %rs13;
	prmt.b32 	%r22, %r20, %r21, 0x3340U;
	prmt.b32 	%r23, %r19, %r22, 0x5410U;
	st.global.u32 	[%rd48], %r23;
	add.s64 	%rd49, %rd67, %rd3;
	cvt.u16.u64 	%rs14, %rd49;
	mad.lo.s16 	%rs15, %rs1, %rs14, %rs2;
	add.s16 	%rs16, %rs15, %rs3;
	add.s16 	%rs17, %rs16, %rs3;
	add.s16 	%rs18, %rs17, %rs3;
	add.s64 	%rd51, %rd48, %rd50;
	cvt.u32.u16 	%r24, %rs15;
	cvt.u32.u16 	%r25, %rs16;
	prmt.b32 	%r26, %r24, %r25, 0x3340U;
	cvt.u32.u16 	%r27, %rs17;
	cvt.u32.u16 	%r28, %rs18;
	prmt.b32 	%r29, %r27, %r28, 0x3340U;
	prmt.b32 	%r30, %r26, %r29, 0x5410U;
	st.global.u32 	[%rd51], %r30;
	add.s64 	%rd52, %rd49, %rd3;
	cvt.u16.u64 	%rs19, %rd52;
	mad.lo.s16 	%rs20, %rs1, %rs19, %rs2;
	add.s16 	%rs21, %rs20, %rs3;
	add.s16 	%rs22, %rs21, %rs3;
	add.s16 	%rs23, %rs22, %rs3;
	add.s64 	%rd53, %rd51, %rd50;
	cvt.u32.u16 	%r31, %rs20;
	cvt.u32.u16 	%r32, %rs21;
	prmt.b32 	%r33, %r31, %r32, 0x3340U;
	cvt.u32.u16 	%r34, %rs22;
	cvt.u32.u16 	%r35, %rs23;
	prmt.b32 	%r36, %r34, %r35, 0x3340U;
	prmt.b32 	%r37, %r33, %r36, 0x5410U;
	st.global.u32 	[%rd53], %r37;
	add.s64 	%rd54, %rd52, %rd3;
	cvt.u16.u64 	%rs24, %rd54;
	mad.lo.s16 	%rs25, %rs1, %rs24, %rs2;
	add.s16 	%rs26, %rs25, %rs3;
	add.s16 	%rs27, %rs26, %rs3;
	add.s16 	%rs28, %rs27, %rs3;
	add.s64 	%rd55, %rd53, %rd50;
	cvt.u32.u16 	%r38, %rs25;
	cvt.u32.u16 	%r39, %rs26;
	prmt.b32 	%r40, %r38, %r39, 0x3340U;
	cvt.u32.u16 	%r41, %rs27;
	cvt.u32.u16 	%r42, %rs28;
	prmt.b32 	%r43, %r41, %r42, 0x3340U;
	prmt.b32 	%r44, %r40, %r43, 0x5410U;
	st.global.u32 	[%rd55], %r44;
	add.s64 	%rd67, %rd54, %rd3;
	setp.lt.u64 	%p7, %rd67, %rd4;
	@%p7 bra 	$L__BB3_9;
$L__BB3_10:
	cvt.u32.u64 	%r45, %rd2;
	setp.ne.s32 	%p8, %r45, 0;
	and.b64  	%rd71, %rd38, -4;
	setp.eq.s64 	%p9, %rd71, %rd38;
	or.pred  	%p10, %p8, %p9;
	@%p10 bra 	$L__BB3_22;
	add.s64 	%rd56, %rd71, 1;
	max.u64 	%rd24, %rd38, %rd56;
	sub.s64 	%rd25, %rd24, %rd71;
	and.b64  	%rd26, %rd25, 7;
	sub.s64 	%rd57, %rd71, %rd24;
	setp.gt.u64 	%p11, %rd57, -8;
	@%p11 bra 	$L__BB3_14;
	and.b64  	%rd69, %rd25, -8;
$L__BB3_13:
	.pragma "nounroll";
	cvt.u16.u64 	%rs29, %rd71;
	mad.lo.s16 	%rs30, %rs3, %rs29, %rs2;
	add.s64 	%rd58, %rd1, %rd71;
	st.global.u8 	[%rd58], %rs30;
	add.s16 	%rs31, %rs30, %rs3;
	st.global.u8 	[%rd58+1], %rs31;
	add.s16 	%rs32, %rs31, %rs3;
	st.global.u8 	[%rd58+2], %rs32;
	add.s16 	%rs33, %rs32, %rs3;
	st.global.u8 	[%rd58+3], %rs33;
	add.s16 	%rs34, %rs33, %rs3;
	st.global.u8 	[%rd58+4], %rs34;
	add.s16 	%rs35, %rs34, %rs3;
	st.global.u8 	[%rd58+5], %rs35;
	add.s16 	%rs36, %rs35, %rs3;
	st.global.u8 	[%rd58+6], %rs36;
	add.s16 	%rs37, %rs36, %rs3;
	st.global.u8 	[%rd58+7], %rs37;
	add.s64 	%rd71, %rd71, 8;
	add.s64 	%rd69, %rd69, -8;
	setp.ne.s64 	%p12, %rd69, 0;
	@%p12 bra 	$L__BB3_13;
$L__BB3_14:
	setp.eq.s64 	%p13, %rd26, 0;
	@%p13 bra 	$L__BB3_22;
	and.b64  	%rd33, %rd24, 3;
	setp.lt.u64 	%p14, %rd26, 4;
	@%p14 bra 	$L__BB3_17;
	cvt.u16.u64 	%rs38, %rd71;
	mad.lo.s16 	%rs39, %rs3, %rs38, %rs2;
	add.s64 	%rd59, %rd1, %rd71;
	st.global.u8 	[%rd59], %rs39;
	add.s16 	%rs40, %rs39, %rs3;
	st.global.u8 	[%rd59+1], %rs40;
	add.s16 	%rs41, %rs40, %rs3;
	st.global.u8 	[%rd59+2], %rs41;
	add.s16 	%rs42, %rs41, %rs3;
	st.global.u8 	[%rd59+3], %rs42;
	add.s64 	%rd71, %rd71, 4;
$L__BB3_17:
	setp.eq.s64 	%p15, %rd33, 0;
	@%p15 bra 	$L__BB3_22;
	setp.eq.s64 	%p16, %rd33, 1;
	@%p16 bra 	$L__BB3_20;
	cvt.u16.u64 	%rs43, %rd71;
	mad.lo.s16 	%rs44, %rs3, %rs43, %rs2;
	add.s64 	%rd60, %rd1, %rd71;
	st.global.u8 	[%rd60], %rs44;
	add.s16 	%rs45, %rs44, %rs3;
	st.global.u8 	[%rd60+1], %rs45;
	add.s64 	%rd71, %rd71, 2;
$L__BB3_20:
	and.b64  	%rd61, %rd24, 1;
	setp.eq.b64 	%p17, %rd61, 1;
	not.pred 	%p18, %p17;
	@%p18 bra 	$L__BB3_22;
	cvt.u16.u64 	%rs46, %rd71;
	mad.lo.s16 	%rs47, %rs3, %rs46, %rs2;
	add.s64 	%rd62, %rd1, %rd71;
	st.global.u8 	[%rd62], %rs47;
$L__BB3_22:
	ret;

}
	// .globl	arange_i16_vec4
.visible .entry arange_i16_vec4(
	.param .u64 .ptr .align 1 arange_i16_vec4_param_0,
	.param .u16 arange_i16_vec4_param_1,
	.param .u16 arange_i16_vec4_param_2,
	.param .u64 arange_i16_vec4_param_3
)
{
	.reg .pred 	%p<19>;
	.reg .b16 	%rs<68>;
	.reg .b32 	%r<11>;
	.reg .b64 	%rd<82>;

	ld.param.u64 	%rd42, [arange_i16_vec4_param_0];
	ld.param.u16 	%rs13, [arange_i16_vec4_param_1];
	ld.param.u16 	%rs14, [arange_i16_vec4_param_2];
	ld.param.u64 	%rd41, [arange_i16_vec4_param_3];
	cvta.to.global.u64 	%rd1, %rd42;
	mov.u32 	%r1, %ctaid.x;
	mov.u32 	%r2, %ntid.x;
	mov.u32 	%r3, %tid.x;
	mad.lo.s32 	%r4, %r1, %r2, %r3;
	cvt.u64.u32 	%rd2, %r4;
	mov.u32 	%r5, %nctaid.x;
	mul.lo.s32 	%r6, %r2, %r5;
	cvt.u64.u32 	%rd3, %r6;
	shr.u64 	%rd4, %rd41, 2;
	setp.le.u64 	%p1, %rd4, %rd2;
	@%p1 bra 	$L__BB4_10;
	add.s64 	%rd43, %rd3, %rd2;
	max.u64 	%rd44, %rd4, %rd43;
	setp.lt.u64 	%p2, %rd43, %rd4;
	selp.u64 	%rd5, 1, 0, %p2;
	add.s64 	%rd45, %rd43, %rd5;
	sub.s64 	%rd6, %rd44, %rd45;
	and.b64  	%rd46, %rd6, -4294967296;
	setp.ne.s64 	%p3, %rd46, 0;
	@%p3 bra 	$L__BB4_3;
	cvt.u32.u64 	%r7, %rd3;
	cvt.u32.u64 	%r8, %rd6;
	div.u32 	%r9, %r8, %r7;
	cvt.u64.u32 	%rd70, %r9;
	bra.uni 	$L__BB4_4;
$L__BB4_3:
	div.u64 	%rd70, %rd6, %rd3;
$L__BB4_4:
	add.s64 	%rd10, %rd70, %rd5;
	and.b64  	%rd47, %rd10, 3;
	setp.eq.s64 	%p4, %rd47, 3;
	mov.u64 	%rd74, %rd2;
	@%p4 bra 	$L__BB4_7;
	shl.b64 	%rd48, %rd2, 3;
	add.s64 	%rd72, %rd1, %rd48;
	shl.b64 	%rd12, %rd3, 3;
	cvt.u16.u64 	%rs15, %rd2;
	mul.lo.s16 	%rs16, %rs14, %rs15;
	shl.b16 	%rs1, %rs16, 2;
	cvt.u16.u64 	%rs17, %rd3;
	mul.lo.s16 	%rs18, %rs14, %rs17;
	shl.b16 	%rs2, %rs18, 2;
	shl.b16 	%rs19, %rs15, 2;
	or.b16  	%rs20, %rs19, 2;
	mul.lo.s16 	%rs3, %rs14, %rs20;
	or.b16  	%rs21, %rs19, 3;
	mul.lo.s16 	%rs4, %rs14, %rs21;
	mad.lo.s16 	%rs5, %rs14, %rs19, %rs14;
	add.s64 	%rd49, %rd10, 1;
	and.b64  	%rd71, %rd49, 3;
	mov.u16 	%rs66, %rs13;
	mov.u64 	%rd74, %rd2;
$L__BB4_6:
	.pragma "nounroll";
	add.s16 	%rs22, %rs1, %rs66;
	add.s16 	%rs23, %rs5, %rs66;
	add.s16 	%rs24, %rs3, %rs66;
	add.s16 	%rs25, %rs4, %rs66;
	st.global.v4.u16 	[%rd72], {%rs22, %rs23, %rs24, %rs25};
	add.s64 	%rd74, %rd74, %rd3;
	add.s64 	%rd72, %rd72, %rd12;
	add.s16 	%rs66, %rs66, %rs2;
	add.s64 	%rd71, %rd71, -1;
	setp.ne.s64 	%p5, %rd71, 0;
	@%p5 bra 	$L__BB4_6;
$L__BB4_7:
	setp.lt.u64 	%p6, %rd10, 3;
	@%p6 bra 	$L__BB4_10;
	shl.b16 	%rs8, %rs14, 2;
	shl.b64 	%rd53, %rd3, 3;
$L__BB4_9:
	cvt.u16.u64 	%rs26, %rd74;
	mad.lo.s16 	%rs27, %rs8, %rs26, %rs13;
	add.s16 	%rs28, %rs27, %rs14;
	add.s16 	%rs29, %rs28, %rs14;
	add.s16 	%rs30, %rs29, %rs14;
	shl.b64 	%rd50, %rd74, 3;
	add.s64 	%rd51, %rd1, %rd50;
	st.global.v4.u16 	[%rd51], {%rs27, %rs28, %rs29, %rs30};
	add.s64 	%rd52, %rd74, %rd3;
	cvt.u16.u64 	%rs31, %rd52;
	mad.lo.s16 	%rs32, %rs8, %rs31, %rs13;
	add.s16 	%rs33, %rs32, %rs14;
	add.s16 	%rs34, %rs33, %rs14;
	add.s16 	%rs35, %rs34, %rs14;
	add.s64 	%rd54, %rd51, %rd53;
	st.global.v4.u16 	[%rd54], {%rs32, %rs33, %rs34, %rs35};
	add.s64 	%rd55, %rd52, %rd3;
	cvt.u16.u64 	%rs36, %rd55;
	mad.lo.s16 	%rs37, %rs8, %rs36, %rs13;
	add.s16 	%rs38, %rs37, %rs14;
	add.s16 	%rs39, %rs38, %rs14;
	add.s16 	%rs40, %rs39, %rs14;
	add.s64 	%rd56, %rd54, %rd53;
	st.global.v4.u16 	[%rd56], {%rs37, %rs38, %rs39, %rs40};
	add.s64 	%rd57, %rd55, %rd3;
	cvt.u16.u64 	%rs41, %rd57;
	mad.lo.s16 	%rs42, %rs8, %rs41, %rs13;
	add.s16 	%rs43, %rs42, %rs14;
	add.s16 	%rs44, %rs43, %rs14;
	add.s16 	%rs45, %rs44, %rs14;
	add.s64 	%rd58, %rd56, %rd53;
	st.global.v4.u16 	[%rd58], {%rs42, %rs43, %rs44, %rs45};
	add.s64 	%rd74, %rd57, %rd3;
	setp.lt.u64 	%p7, %rd74, %rd4;
	@%p7 bra 	$L__BB4_9;
$L__BB4_10:
	cvt.u32.u64 	%r10, %rd2;
	setp.ne.s32 	%p8, %r10, 0;
	and.b64  	%rd79, %rd41, -4;
	setp.eq.s64 	%p9, %rd79, %rd41;
	or.pred  	%p10, %p8, %p9;
	@%p10 bra 	$L__BB4_22;
	add.s64 	%rd59, %rd79, 1;
	max.u64 	%rd24, %rd41, %rd59;
	sub.s64 	%rd25, %rd24, %rd79;
	and.b64  	%rd26, %rd25, 7;
	sub.s64 	%rd60, %rd79, %rd24;
	setp.gt.u64 	%p11, %rd60, -8;
	@%p11 bra 	$L__BB4_14;
	and.b64  	%rd77, %rd25, -8;
	cvt.u16.u64 	%rs46, %rd4;
	mul.lo.s16 	%rs47, %rs14, %rs46;
	shl.b16 	%rs48, %rs47, 2;
	add.s16 	%rs67, %rs13, %rs48;
	shl.b16 	%rs10, %rs14, 3;
	shl.b64 	%rd61, %rd4, 3;
	add.s64 	%rd62, %rd61, %rd1;
	add.s64 	%rd76, %rd62, 8;
$L__BB4_13:
	.pragma "nounroll";
	st.global.u16 	[%rd76+-8], %rs67;
	add.s16 	%rs49, %rs14, %rs67;
	st.global.u16 	[%rd76+-6], %rs49;
	add.s16 	%rs50, %rs14, %rs49;
	st.global.u16 	[%rd76+-4], %rs50;
	add.s16 	%rs51, %rs14, %rs50;
	st.global.u16 	[%rd76+-2], %rs51;
	add.s16 	%rs52, %rs14, %rs51;
	st.global.u16 	[%rd76], %rs52;
	add.s16 	%rs53, %rs14, %rs52;
	st.global.u16 	[%rd76+2], %rs53;
	add.s16 	%rs54, %rs14, %rs53;
	st.global.u16 	[%rd76+4], %rs54;
	add.s16 	%rs55, %rs14, %rs54;
	st.global.u16 	[%rd76+6], %rs55;
	add.s64 	%rd79, %rd79, 8;
	add.s64 	%rd77, %rd77, -8;
	add.s16 	%rs67, %rs67, %rs10;
	add.s64 	%rd76, %rd76, 16;
	setp.ne.s64 	%p12, %rd77, 0;
	@%p12 bra 	$L__BB4_13;
$L__BB4_14:
	setp.eq.s64 	%p13, %rd26, 0;
	@%p13 bra 	$L__BB4_22;
	and.b64  	%rd36, %rd24, 3;
	setp.lt.u64 	%p14, %rd26, 4;
	@%p14 bra 	$L__BB4_17;
	cvt.u16.u64 	%rs56, %rd79;
	mad.lo.s16 	%rs57, %rs14, %rs56, %rs13;
	shl.b64 	%rd63, %rd79, 1;
	add.s64 	%rd64, %rd1, %rd63;
	st.global.u16 	[%rd64], %rs57;
	add.s16 	%rs58, %rs57, %rs14;
	st.global.u16 	[%rd64+2], %rs58;
	add.s16 	%rs59, %rs58, %rs14;
	st.global.u16 	[%rd64+4], %rs59;
	add.s16 	%rs60, %rs59, %rs14;
	st.global.u16 	[%rd64+6], %rs60;
	add.s64 	%rd79, %rd79, 4;
$L__BB4_17:
	setp.eq.s64 	%p15, %rd36, 0;
	@%p15 bra 	$L__BB4_22;
	setp.eq.s64 	%p16, %rd36, 1;
	@%p16 bra 	$L__BB4_20;
	cvt.u16.u64 	%rs61, %rd79;
	mad.lo.s16 	%rs62, %rs14, %rs61, %rs13;
	shl.b64 	%rd65, %rd79, 1;
	add.s64 	%rd66, %rd1, %rd65;
	st.global.u16 	[%rd66], %rs62;
	add.s16 	%rs63, %rs62, %rs14;
	st.global.u16 	[%rd66+2], %rs63;
	add.s64 	%rd79, %rd79, 2;
$L__BB4_20:
	and.b64  	%rd67, %rd24, 1;
	setp.eq.b64 	%p17, %rd67, 1;
	not.pred 	%p18, %p17;
	@%p18 bra 	$L__BB4_22;
	cvt.u16.u64 	%rs64, %rd79;
	mad.lo.s16 	%rs65, %rs14, %rs64, %rs13;
	shl.b64 	%rd68, %rd79, 1;
	add.s64 	%rd69, %rd1, %rd68;
	st.global.u16 	[%rd69], %rs65;
$L__BB4_22:
	ret;

}
	// .globl	arange_i32_vec4
.visible .entry arange_i32_vec4(
	.param .u64 .ptr .align 1 arange_i32_vec4_param_0,
	.param .u32 arange_i32_vec4_param_1,
	.param .u32 arange_i32_vec4_param_2,
	.param .u64 arange_i32_vec4_param_3
)
{
	.reg .pred 	%p<19>;
	.reg .b32 	%r<85>;
	.reg .b64 	%rd<82>;

	ld.param.u64 	%rd42, [arange_i32_vec4_param_0];
	ld.param.u32 	%r19, [arange_i32_vec4_param_1];
	ld.param.u32 	%r20, [arange_i32_vec4_param_2];
	ld.param.u64 	%rd41, [arange_i32_vec4_param_3];
	cvta.to.global.u64 	%rd1, %rd42;
	mov.u32 	%r21, %ctaid.x;
	mov.u32 	%r22, %ntid.x;
	mov.u32 	%r23, %tid.x;
	mad.lo.s32 	%r24, %r21, %r22, %r23;
	cvt.u64.u32 	%rd2, %r24;
	mov.u32 	%r25, %nctaid.x;
	mul.lo.s32 	%r26, %r22, %r25;
	cvt.u64.u32 	%rd3, %r26;
	shr.u64 	%rd4, %rd41, 2;
	setp.le.u64 	%p1, %rd4, %rd2;
	@%p1 bra 	$L__BB5_10;
	add.s64 	%rd43, %rd3, %rd2;
	max.u64 	%rd44, %rd4, %rd43;
	setp.lt.u64 	%p2, %rd43, %rd4;
	selp.u64 	%rd5, 1, 0, %p2;
	add.s64 	%rd45, %rd43, %rd5;
	sub.s64 	%rd6, %rd44, %rd45;
	and.b64  	%rd46, %rd6, -4294967296;
	setp.ne.s64 	%p3, %rd46, 0;
	@%p3 bra 	$L__BB5_3;
	cvt.u32.u64 	%r27, %rd3;
	cvt.u32.u64 	%r28, %rd6;
	div.u32 	%r29, %r28, %r27;
	cvt.u64.u32 	%rd70, %r29;
	bra.uni 	$L__BB5_4;
$L__BB5_3:
	div.u64 	%rd70, %rd6, %rd3;
$L__BB5_4:
	add.s64 	%rd10, %rd70, %rd5;
	and.b64  	%rd47, %rd10, 3;
	setp.eq.s64 	%p4, %rd47, 3;
	mov.u64 	%rd74, %rd2;
	@%p4 bra 	$L__BB5_7;
	cvt.u32.u64 	%r30, %rd2;
	cvt.u32.u64 	%r31, %rd3;
	shl.b64 	%rd48, %rd2, 4;
	add.s64 	%rd72, %rd1, %rd48;
	shl.b64 	%rd12, %rd3, 4;
	mul.lo.s32 	%r32, %r20, %r30;
	shl.b32 	%r33, %r32, 2;
	add.s32 	%r83, %r19, %r33;
	mul.lo.s32 	%r34, %r31, %r20;
	shl.b32 	%r2, %r34, 2;
	shl.b32 	%r35, %r30, 2;
	or.b32  	%r36, %r35, 2;
	mad.lo.s32 	%r82, %r20, %r36, %r19;
	or.b32  	%r37, %r35, 3;
	mad.lo.s32 	%r81, %r20, %r37, %r19;
	mad.lo.s32 	%r38, %r20, %r35, %r20;
	add.s32 	%r80, %r19, %r38;
	add.s64 	%rd49, %rd10, 1;
	and.b64  	%rd71, %rd49, 3;
	mov.u64 	%rd74, %rd2;
$L__BB5_6:
	.pragma "nounroll";
	st.global.v4.u32 	[%rd72], {%r83, %r80, %r82, %r81};
	add.s64 	%rd74, %rd74, %rd3;
	add.s64 	%rd72, %rd72, %rd12;
	add.s32 	%r83, %r83, %r2;
	add.s32 	%r82, %r82, %r2;
	add.s32 	%r81, %r81, %r2;
	add.s32 	%r80, %r80, %r2;
	add.s64 	%rd71, %rd71, -1;
	setp.ne.s64 	%p5, %rd71, 0;
	@%p5 bra 	$L__BB5_6;
$L__BB5_7:
	setp.lt.u64 	%p6, %rd10, 3;
	@%p6 bra 	$L__BB5_10;
	shl.b32 	%r14, %r20, 2;
	shl.b64 	%rd53, %rd3, 4;
$L__BB5_9:
	cvt.u32.u64 	%r39, %rd74;
	mad.lo.s32 	%r40, %r14, %r39, %r19;
	add.s32 	%r41, %r40, %r20;
	add.s32 	%r42, %r41, %r20;
	add.s32 	%r43, %r42, %r20;
	shl.b64 	%rd50, %rd74, 4;
	add.s64 	%rd51, %rd1, %rd50;
	st.global.v4.u32 	[%rd51], {%r40, %r41, %r42, %r43};
	add.s64 	%rd52, %rd74, %rd3;
	cvt.u32.u64 	%r44, %rd52;
	mad.lo.s32 	%r45, %r14, %r44, %r19;
	add.s32 	%r46, %r45, %r20;
	add.s32 	%r47, %r46, %r20;
	add.s32 	%r48, %r47, %r20;
	add.s64 	%rd54, %rd51, %rd53;
	st.global.v4.u32 	[%rd54], {%r45, %r46, %r47, %r48};
	add.s64 	%rd55, %rd52, %rd3;
	cvt.u32.u64 	%r49, %rd55;
	mad.lo.s32 	%r50, %r14, %r49, %r19;
	add.s32 	%r51, %r50, %r20;
	add.s32 	%r52, %r51, %r20;
	add.s32 	%r53, %r52, %r20;
	add.s64 	%rd56, %rd54, %rd53;
	st.global.v4.u32 	[%rd56], {%r50, %r51, %r52, %r53};
	add.s64 	%rd57, %rd55, %rd3;
	cvt.u32.u64 	%r54, %rd57;
	mad.lo.s32 	%r55, %r14, %r54, %r19;
	add.s32 	%r56, %r55, %r20;
	add.s32 	%r57, %r56, %r20;
	add.s32 	%r58, %r57, %r20;
	add.s64 	%rd58, %rd56, %rd53;
	st.global.v4.u32 	[%rd58], {%r55, %r56, %r57, %r58};
	add.s64 	%rd74, %rd57, %rd3;
	setp.lt.u64 	%p7, %rd74, %rd4;
	@%p7 bra 	$L__BB5_9;
$L__BB5_10:
	cvt.u32.u64 	%r59, %rd2;
	setp.ne.s32 	%p8, %r59, 0;
	and.b64  	%rd79, %rd41, -4;
	setp.eq.s64 	%p9, %rd79, %rd41;
	or.pred  	%p10, %p8, %p9;
	@%p10 bra 	$L__BB5_22;
	add.s64 	%rd59, %rd79, 1;
	max.u64 	%rd24, %rd41, %rd59;
	sub.s64 	%rd25, %rd24, %rd79;
	and.b64  	%rd26, %rd25, 7;
	sub.s64 	%rd60, %rd79, %rd24;
	setp.gt.u64 	%p11, %rd60, -8;
	@%p11 bra 	$L__BB5_14;
	and.b64  	%rd77, %rd25, -8;
	cvt.u32.u64 	%r60, %rd4;
	mul.lo.s32 	%r61, %r20, %r60;
	shl.b32 	%r62, %r61, 2;
	add.s32 	%r84, %r19, %r62;
	shl.b32 	%r16, %r20, 3;
	shl.b64 	%rd61, %rd4, 4;
	add.s64 	%rd62, %rd61, %rd1;
	add.s64 	%rd76, %rd62, 16;
$L__BB5_13:
	.pragma "nounroll";
	st.global.u32 	[%rd76+-16], %r84;
	add.s32 	%r63, %r20, %r84;
	st.global.u32 	[%rd76+-12], %r63;
	add.s32 	%r64, %r20, %r63;
	st.global.u32 	[%rd76+-8], %r64;
	add.s32 	%r65, %r20, %r64;
	st.global.u32 	[%rd76+-4], %r65;
	add.s32 	%r66, %r20, %r65;
	st.global.u32 	[%rd76], %r66;
	add.s32 	%r67, %r20, %r66;
	st.global.u32 	[%rd76+4], %r67;
	add.s32 	%r68, %r20, %r67;
	st.global.u32 	[%rd76+8], %r68;
	add.s32 	%r69, %r20, %r68;
	st.global.u32 	[%rd76+12], %r69;
	add.s64 	%rd79, %rd79, 8;
	add.s64 	%rd77, %rd77, -8;
	add.s32 	%r84, %r84, %r16;
	add.s64 	%rd76, %rd76, 32;
	setp.ne.s64 	%p12, %rd77, 0;
	@%p12 bra 	$L__BB5_13;
$L__BB5_14:
	setp.eq.s64 	%p13, %rd26, 0;
	@%p13 bra 	$L__BB5_22;
	and.b64  	%rd36, %rd24, 3;
	setp.lt.u64 	%p14, %rd26, 4;
	@%p14 bra 	$L__BB5_17;
	cvt.u32.u64 	%r70, %rd79;
	mad.lo.s32 	%r71, %r20, %r70, %r19;
	shl.b64 	%rd63, %rd79, 2;
	add.s64 	%rd64, %rd1, %rd63;
	st.global.u32 	[%rd64], %r71;
	add.s32 	%r72, %r71, %r20;
	st.global.u32 	[%rd64+4], %r72;
	add.s32 	%r73, %r72, %r20;
	st.global.u32 	[%rd64+8], %r73;
	add.s32 	%r74, %r73, %r20;
	st.global.u32 	[%rd64+12], %r74;
	add.s64 	%rd79, %rd79, 4;
$L__BB5_17:
	setp.eq.s64 	%p15, %rd36, 0;
	@%p15 bra 	$L__BB5_22;
	setp.eq.s64 	%p16, %rd36, 1;
	@%p16 bra 	$L__BB5_20;
	cvt.u32.u64 	%r75, %rd79;
	mad.lo.s32 	%r76, %r20, %r75, %r19;
	shl.b64 	%rd65, %rd79, 2;
	add.s64 	%rd66, %rd1, %rd65;
	st.global.u32 	[%rd66], %r76;
	add.s32 	%r77, %r76, %r20;
	st.global.u32 	[%rd66+4], %r77;
	add.s64 	%rd79, %rd79, 2;
$L__BB5_20:
	and.b64  	%rd67, %rd24, 1;
	setp.eq.b64 	%p17, %rd67, 1;
	not.pred 	%p18, %p17;
	@%p18 bra 	$L__BB5_22;
	cvt.u32.u64 	%r78, %rd79;
	mad.lo.s32 	%r79, %r20, %r78, %r19;
	shl.b64 	%rd68, %rd79, 2;
	add.s64 	%rd69, %rd1, %rd68;
	st.global.u32 	[%rd69], %r79;
$L__BB5_22:
	ret;

}
	// .globl	arange_i64_vec4
.visible .entry arange_i64_vec4(
	.param .u64 .ptr .align 1 arange_i64_vec4_param_0,
	.param .u64 arange_i64_vec4_param_1,
	.param .u64 arange_i64_vec4_param_2,
	.param .u64 arange_i64_vec4_param_3
)
{
	.reg .pred 	%p<19>;
	.reg .b32 	%r<11>;
	.reg .b64 	%rd<140>;

	ld.param.u64 	%rd53, [arange_i64_vec4_param_0];
	ld.param.u64 	%rd50, [arange_i64_vec4_param_1];
	ld.param.u64 	%rd51, [arange_i64_vec4_param_2];
	ld.param.u64 	%rd52, [arange_i64_vec4_param_3];
	cvta.to.global.u64 	%rd1, %rd53;
	mov.u32 	%r1, %ctaid.x;
	mov.u32 	%r2, %ntid.x;
	mov.u32 	%r3, %tid.x;
	mad.lo.s32 	%r4, %r1, %r2, %r3;
	cvt.u64.u32 	%rd2, %r4;
	mov.u32 	%r5, %nctaid.x;
	mul.lo.s32 	%r6, %r2, %r5;
	cvt.u64.u32 	%rd3, %r6;
	shr.u64 	%rd4, %rd52, 2;
	setp.le.u64 	%p1, %rd4, %rd2;
	@%p1 bra 	$L__BB6_10;
	add.s64 	%rd54, %rd3, %rd2;
	max.u64 	%rd55, %rd4, %rd54;
	setp.lt.u64 	%p2, %rd54, %rd4;
	selp.u64 	%rd5, 1, 0, %p2;
	add.s64 	%rd56, %rd54, %rd5;
	sub.s64 	%rd6, %rd55, %rd56;
	and.b64  	%rd57, %rd6, -4294967296;
	setp.ne.s64 	%p3, %rd57, 0;
	@%p3 bra 	$L__BB6_3;
	cvt.u32.u64 	%r7, %rd3;
	cvt.u32.u64 	%r8, %rd6;
	div.u32 	%r9, %r8, %r7;
	cvt.u64.u32 	%rd126, %r9;
	bra.uni 	$L__BB6_4;
$L__BB6_3:
	div.u64 	%rd126, %rd6, %rd3;
$L__BB6_4:
	add.s64 	%rd10, %rd126, %rd5;
	and.b64  	%rd58, %rd10, 3;
	setp.eq.s64 	%p4, %rd58, 3;
	mov.u64 	%rd131, %rd2;
	@%p4 bra 	$L__BB6_7;
	shl.b64 	%rd59, %rd2, 5;
	add.s64 	%rd60, %rd59, %rd1;
	add.s64 	%rd129, %rd60, 16;
	shl.b64 	%rd61, %rd2, 2;
	or.b64  	%rd62, %rd61, 2;
	mul.lo.s64 	%rd12, %rd51, %rd62;
	or.b64  	%rd63, %rd61, 3;
	mul.lo.s64 	%rd13, %rd51, %rd63;
	mad.lo.s64 	%rd14, %rd51, %rd61, %rd51;
	add.s64 	%rd64, %rd10, 1;
	and.b64  	%rd127, %rd64, 3;
	mov.u64 	%rd128, %rd50;
	mov.u64 	%rd131, %rd2;
$L__BB6_6:
	.pragma "nounroll";
	mul.lo.s64 	%rd65, %rd51, %rd2;
	shl.b64 	%rd66, %rd65, 2;
	add.s64 	%rd67, %rd66, %rd128;
	add.s64 	%rd68, %rd14, %rd128;
	add.s64 	%rd69, %rd12, %rd128;
	add.s64 	%rd70, %rd13, %rd128;
	st.global.v2.u64 	[%rd129+-16], {%rd67, %rd68};
	st.global.v2.u64 	[%rd129], {%rd69, %rd70};
	add.s64 	%rd131, %rd131, %rd3;
	shl.b64 	%rd71, %rd3, 5;
	add.s64 	%rd129, %rd129, %rd71;
	mul.lo.s64 	%rd72, %rd51, %rd3;
	shl.b64 	%rd73, %rd72, 2;
	add.s64 	%rd128, %rd128, %rd73;
	add.s64 	%rd127, %rd127, -1;
	setp.ne.s64 	%p5, %rd127, 0;
	@%p5 bra 	$L__BB6_6;
$L__BB6_7:
	setp.lt.u64 	%p6, %rd10, 3;
	@%p6 bra 	$L__BB6_10;
	shl.b64 	%rd25, %rd51, 2;
	shl.b64 	%rd85, %rd3, 5;
$L__BB6_9:
	mad.lo.s64 	%rd74, %rd25, %rd131, %rd50;
	add.s64 	%rd75, %rd74, %rd51;
	add.s64 	%rd76, %rd75, %rd51;
	add.s64 	%rd77, %rd76, %rd51;
	shl.b64 	%rd78, %rd131, 5;
	add.s64 	%rd79, %rd1, %rd78;
	st.global.v2.u64 	[%rd79], {%rd74, %rd75};
	st.global.v2.u64 	[%rd79+16], {%rd76, %rd77};
	add.s64 	%rd80, %rd131, %rd3;
	mad.lo.s64 	%rd81, %rd25, %rd80, %rd50;
	add.s64 	%rd82, %rd81, %rd51;
	add.s64 	%rd83, %rd82, %rd51;
	add.s64 	%rd84, %rd83, %rd51;
	add.s64 	%rd86, %rd79, %rd85;
	st.global.v2.u64 	[%rd86], {%rd81, %rd82};
	st.global.v2.u64 	[%rd86+16], {%rd83, %rd84};
	add.s64 	%rd87, %rd80, %rd3;
	mad.lo.s64 	%rd88, %rd25, %rd87, %rd50;
	add.s64 	%rd89, %rd88, %rd51;
	add.s64 	%rd90, %rd89, %rd51;
	add.s64 	%rd91, %rd90, %rd51;
	add.s64 	%rd92, %rd86, %rd85;
	st.global.v2.u64 	[%rd92], {%rd88, %rd89};
	st.global.v2.u64 	[%rd92+16], {%rd90, %rd91};
	add.s64 	%rd93, %rd87, %rd3;
	mad.lo.s64 	%rd94, %rd25, %rd93, %rd50;
	add.s64 	%rd95, %rd94, %rd51;
	add.s64 	%rd96, %rd95, %rd51;
	add.s64 	%rd97, %rd96, %rd51;
	add.s64 	%rd98, %rd92, %rd85;
	st.global.v2.u64 	[%rd98], {%rd94, %rd95};
	st.global.v2.u64 	[%rd98+16], {%rd96, %rd97};
	add.s64 	%rd131, %rd93, %rd3;
	setp.lt.u64 	%p7, %rd131, %rd4;
	@%p7 bra 	$L__BB6_9;
$L__BB6_10:
	cvt.u32.u64 	%r10, %rd2;
	setp.ne.s32 	%p8, %r10, 0;
	and.b64  	%rd137, %rd52, -4;
	setp.eq.s64 	%p9, %rd137, %rd52;
	or.pred  	%p10, %p8, %p9;
	@%p10 bra 	$L__BB6_22;
	add.s64 	%rd99, %rd137, 1;
	max.u64 	%rd29, %rd52, %rd99;
	sub.s64 	%rd30, %rd29, %rd137;
	and.b64  	%rd31, %rd30, 7;
	sub.s64 	%rd100, %rd137, %rd29;
	setp.gt.u64 	%p11, %rd100, -8;
	@%p11 bra 	$L__BB6_14;
	and.b64  	%rd135, %rd30, -8;
	mul.lo.s64 	%rd101, %rd51, %rd4;
	shl.b64 	%rd102, %rd101, 2;
	add.s64 	%rd134, %rd50, %rd102;
	shl.b64 	%rd34, %rd51, 3;
	shl.b64 	%rd103, %rd4, 5;
	add.s64 	%rd104, %rd103, %rd1;
	add.s64 	%rd133, %rd104, 32;
$L__BB6_13:
	.pragma "nounroll";
	st.global.u64 	[%rd133+-32], %rd134;
	add.s64 	%rd105, %rd51, %rd134;
	st.global.u64 	[%rd133+-24], %rd105;
	add.s64 	%rd106, %rd51, %rd105;
	st.global.u64 	[%rd133+-16], %rd106;
	add.s64 	%rd107, %rd51, %rd106;
	st.global.u64 	[%rd133+-8], %rd107;
	add.s64 	%rd108, %rd51, %rd107;
	st.global.u64 	[%rd133], %rd108;
	add.s64 	%rd109, %rd51, %rd108;
	st.global.u64 	[%rd133+8], %rd109;
	add.s64 	%rd110, %rd51, %rd109;
	st.global.u64 	[%rd133+16], %rd110;
	add.s64 	%rd111, %rd51, %rd110;
	st.global.u64 	[%rd133+24], %rd111;
	add.s64 	%rd137, %rd137, 8;
	add.s64 	%rd135, %rd135, -8;
	add.s64 	%rd134, %rd134, %rd34;
	add.s64 	%rd133, %rd133, 64;
	setp.ne.s64 	%p12, %rd135, 0;
	@%p12 bra 	$L__BB6_13;
$L__BB6_14:
	setp.eq.s64 	%p13, %rd31, 0;
	@%p13 bra 	$L__BB6_22;
	and.b64  	%rd45, %rd29, 3;
	setp.lt.u64 	%p14, %rd31, 4;
	@%p14 bra 	$L__BB6_17;
	mad.lo.s64 	%rd112, %rd137, %rd51, %rd50;
	shl.b64 	%rd113, %rd137, 3;
	add.s64 	%rd114, %rd1, %rd113;
	st.global.u64 	[%rd114], %rd112;
	add.s64 	%rd115, %rd112, %rd51;
	st.global.u64 	[%rd114+8], %rd115;
	add.s64 	%rd116, %rd115, %rd51;
	st.global.u64 	[%rd114+16], %rd116;
	add.s64 	%rd117, %rd116, %rd51;
	st.global.u64 	[%rd114+24], %rd117;
	add.s64 	%rd137, %rd137, 4;
$L__BB6_17:
	setp.eq.s64 	%p15, %rd45, 0;
	@%p15 bra 	$L__BB6_22;
	setp.eq.s64 	%p16, %rd45, 1;
	@%p16 bra 	$L__BB6_20;
	mad.lo.s64 	%rd118, %rd137, %rd51, %rd50;
	shl.b64 	%rd119, %rd137, 3;
	add.s64 	%rd120, %rd1, %rd119;
	st.global.u64 	[%rd120], %rd118;
	add.s64 	%rd121, %rd118, %rd51;
	st.global.u64 	[%rd120+8], %rd121;
	add.s64 	%rd137, %rd137, 2;
$L__BB6_20:
	and.b64  	%rd122, %rd29, 1;
	setp.eq.b64 	%p17, %rd122, 1;
	not.pred 	%p18, %p17;
	@%p18 bra 	$L__BB6_22;
	mad.lo.s64 	%rd123, %rd137, %rd51, %rd50;
	shl.b64 	%rd124, %rd137, 3;
	add.s64 	%rd125, %rd1, %rd124;
	st.global.u64 	[%rd125], %rd123;
$L__BB6_22:
	ret;

}
	// .globl	arange_u8_vec4
.visible .entry arange_u8_vec4(
	.param .u64 .ptr .align 1 arange_u8_vec4_param_0,
	.param .u8 arange_u8_vec4_param_1,
	.param .u8 arange_u8_vec4_param_2,
	.param .u64 arange_u8_vec4_param_3
)
{
	.reg .pred 	%p<19>;
	.reg .b16 	%rs<48>;
	.reg .b32 	%r<46>;
	.reg .b64 	%rd<74>;

	ld.param.u64 	%rd39, [arange_u8_vec4_param_0];
	ld.param.u8 	%rs2, [arange_u8_vec4_param_1];
	ld.param.u8 	%rs3, [arange_u8_vec4_param_2];
	ld.param.u64 	%rd38, [arange_u8_vec4_param_3];
	cvta.to.global.u64 	%rd1, %rd39;
	mov.u32 	%r1, %ctaid.x;
	mov.u32 	%r2, %ntid.x;
	mov.u32 	%r3, %tid.x;
	mad.lo.s32 	%r4, %r1, %r2, %r3;
	cvt.u64.u32 	%rd2, %r4;
	mov.u32 	%r5, %nctaid.x;
	mul.lo.s32 	%r6, %r2, %r5;
	cvt.u64.u32 	%rd3, %r6;
	shr.u64 	%rd4, %rd38, 2;
	setp.le.u64 	%p1, %rd4, %rd2;
	@%p1 bra 	$L__BB7_10;
	shl.b16 	%rs1, %rs3, 2;
	add.s64 	%rd40, %rd3, %rd2;
	max.u64 	%rd41, %rd4, %rd40;
	setp.lt.u64 	%p2, %rd40, %rd4;
	selp.u64 	%rd5, 1, 0, %p2;
	add.s64 	%rd42, %rd40, %rd5;
	sub.s64 	%rd6, %rd41, %rd42;
	and.b64  	%rd43, %rd6, -4294967296;
	setp.ne.s64 	%p3, %rd43, 0;
	@%p3 bra 	$L__BB7_3;
	cvt.u32.u64 	%r7, %rd3;
	cvt.u32.u64 	%r8, %rd6;
	div.u32 	%r9, %r8, %r7;
	cvt.u64.u32 	%rd63, %r9;
	bra.uni 	$L__BB7_4;
$L__BB7_3:
	div.u64 	%rd63, %rd6, %rd3;
$L__BB7_4:
	add.s64 	%rd10, %rd63, %rd5;
	and.b64  	%rd44, %rd10, 3;
	setp.eq.s64 	%p4, %rd44, 3;
	mov.u64 	%rd67, %rd2;
	@%p4 bra 	$L__BB7_7;
	shl.b64 	%rd45, %rd2, 2;
	add.s64 	%rd65, %rd1, %rd45;
	shl.b64 	%rd12, %rd3, 2;
	add.s64 	%rd46, %rd10, 1;
	and.b64  	%rd64, %rd46, 3;
	mov.u64 	%rd67, %rd2;
$L__BB7_6:
	.pragma "nounroll";
	cvt.u16.u64 	%rs4, %rd67;
	mad.lo.s16 	%rs5, %rs1, %rs4, %rs2;
	add.s16 	%rs6, %rs5, %rs3;
	add.s16 	%rs7, %rs6, %rs3;
	add.s16 	%rs8, %rs7, %rs3;
	cvt.u32.u16 	%r10, %rs5;
	cvt.u32.u16 	%r11, %rs6;
	prmt.b32 	%r12, %r10, %r11, 0x3340U;
	cvt.u32.u16 	%r13, %rs7;
	cvt.u32.u16 	%r14, %rs8;
	prmt.b32 	%r15, %r13, %r14, 0x3340U;
	prmt.b32 	%r16, %r12, %r15, 0x5410U;
	st.global.u32 	[%rd65], %r16;
	add.s64 	%rd67, %rd67, %rd3;
	add.s64 	%rd65, %rd65, %rd12;
	add.s64 	%rd64, %rd64, -1;
	setp.ne.s64 	%p5, %rd64, 0;
	@%p5 bra 	$L__BB7_6;
$L__BB7_7:
	setp.lt.u64 	%p6, %rd10, 3;
	@%p6 bra 	$L__BB7_10;
	shl.b64 	%rd50, %rd3, 2;
$L__BB7_9:
	cvt.u16.u64 	%rs9, %rd67;
	mad.lo.s16 	%rs10, %rs1, %rs9, %rs2;
	add.s16 	%rs11, %rs10, %rs3;
	add.s16 	%rs12, %rs11, %rs3;
	add.s16 	%rs13, %rs12, %rs3;
	shl.b64 	%rd47, %rd67, 2;
	add.s64 	%rd48, %rd1, %rd47;
	cvt.u32.u16 	%r17, %rs10;
	cvt.u32.u16 	%r18, %rs11;
	prmt.b32 	%r19, %r17, %r18, 0x3340U;
	cvt.u32.u16 	%r20, %rs12;
	cvt.u32.u16 	%r21, %rs13;
	prmt.b32 	%r22, %r20, %r21, 0x3340U;
	prmt.b32 	%r23, %r19, %r22, 0x5410U;
	st.global.u32 	[%rd48], %r23;
	add.s64 	%rd49, %rd67, %rd3;
	cvt.u16.u64 	%rs14, %rd49;
	mad.lo.s16 	%rs15, %rs1, %rs14, %rs2;
	add.s16 	%rs16, %rs15, %rs3;
	add.s16 	%rs17, %rs16, %rs3;
	add.s16 	%rs18, %rs17, %rs3;
	add.s64 	%rd51, %rd48, %rd50;
	cvt.u32.u16 	%r24, %rs15;
	cvt.u32.u16 	%r25, %rs16;
	prmt.b32 	%r26, %r24, %r25, 0x3340U;
	cvt.u32.u16 	%r27, %rs17;
	cvt.u32.u16 	%r28, %rs18;
	prmt.b32 	%r29, %r27, %r28, 0x3340U;
	prmt.b32 	%r30, %r26, %r29, 0x5410U;
	st.global.u32 	[%rd51], %r30;
	add.s64 	%rd52, %rd49, %rd3;
	cvt.u16.u64 	%rs19, %rd52;
	mad.lo.s16 	%rs20, %rs1, %rs19, %rs2;
	add.s16 	%rs21, %rs20, %rs3;
	add.s16 	%rs22, %rs21, %rs3;
	add.s16 	%rs23, %rs22, %rs3;
	add.s64 	%rd53, %rd51, %rd50;
	cvt.u32.u16 	%r31, %rs20;
	cvt.u32.u16 	%r32, %rs21;
	prmt.b32 	%r33, %r31, %r32, 0x3340U;
	cvt.u32.u16 	%r34, %rs22;
	cvt.u32.u16 	%r35, %rs23;
	prmt.b32 	%r36, %r34, %r35, 0x3340U;
	prmt.b32 	%r37, %r33, %r36, 0x5410U;
	st.global.u32 	[%rd53], %r37;
	add.s64 	%rd54, %rd52, %rd3;
	cvt.u16.u64 	%rs24, %rd54;
	mad.lo.s16 	%rs25, %rs1, %rs24, %rs2;
	add.s16 	%rs26, %rs25, %rs3;
	add.s16 	%rs27, %rs26, %rs3;
	add.s16 	%rs28, %rs27, %rs3;
	add.s64 	%rd55, %rd53, %rd50;
	cvt.u32.u16 	%r38, %rs25;
	cvt.u32.u16 	%r39, %rs26;
	prmt.b32 	%r40, %r38, %r39, 0x3340U;
	cvt.u32.u16 	%r41, %rs27;
	cvt.u32.u16 	%r42, %rs28;
	prmt.b32 	%r43, %r41, %r42, 0x3340U;
	prmt.b32 	%r44, %r40, %r43, 0x5410U;
	st.global.u32 	[%rd55], %r44;
	add.s64 	%rd67, %rd54, %rd3;
	setp.lt.u64 	%p7, %rd67, %rd4;
	@%p7 bra 	$L__BB7_9;
$L__BB7_10:
	cvt.u32.u64 	%r45, %rd2;
	setp.ne.s32 	%p8, %r45, 0;
	and.b64  	%rd71, %rd38, -4;
	setp.eq.s64 	%p9, %rd71, %rd38;
	or.pred  	%p10, %p8, %p9;
	@%p10 bra 	$L__BB7_22;
	add.s64 	%rd56, %rd71, 1;
	max.u64 	%rd24, %rd38, %rd56;
	sub.s64 	%rd25, %rd24, %rd71;
	and.b64  	%rd26, %rd25, 7;
	sub.s64 	%rd57, %rd71, %rd24;
	setp.gt.u64 	%p11, %rd57, -8;
	@%p11 bra 	$L__BB7_14;
	and.b64  	%rd69, %rd25, -8;
$L__BB7_13:
	.pragma "nounroll";
	cvt.u16.u64 	%rs29, %rd71;
	mad.lo.s16 	%rs30, %rs3, %rs29, %rs2;
	add.s64 	%rd58, %rd1, %rd71;
	st.global.u8 	[%rd58], %rs30;
	add.s16 	%rs31, %rs30, %rs3;
	st.global.u8 	[%rd58+1], %rs31;
	add.s16 	%rs32, %rs31, %rs3;
	st.global.u8 	[%rd58+2], %rs32;
	add.s16 	%rs33, %rs32, %rs3;
	st.global.u8 	[%rd58+3], %rs33;
	add.s16 	%rs34, %rs33, %rs3;
	st.global.u8 	[%rd58+4], %rs34;
	add.s16 	%rs35, %rs34, %rs3;
	st.global.u8 	[%rd58+5], %rs35;
	add.s16 	%rs36, %rs35, %rs3;
	st.global.u8 	[%rd58+6], %rs36;
	add.s16 	%rs37, %rs36, %rs3;
	st.global.u8 	[%rd58+7], %rs37;
	add.s64 	%rd71, %rd71, 8;
	add.s64 	%rd69, %rd69, -8;
	setp.ne.s64 	%p12, %rd69, 0;
	@%p12 bra 	$L__BB7_13;
$L__BB7_14:
	setp.eq.s64 	%p13, %rd26, 0;
	@%p13 bra 	$L__BB7_22;
	and.b64  	%rd33, %rd24, 3;
	setp.lt.u64 	%p14, %rd26, 4;
	@%p14 bra 	$L__BB7_17;
	cvt.u16.u64 	%rs38, %rd71;
	mad.lo.s16 	%rs39, %rs3, %rs38, %rs2;
	add.s64 	%rd59, %rd1, %rd71;
	st.global.u8 	[%rd59], %rs39;
	add.s16 	%rs40, %rs39, %rs3;
	st.global.u8 	[%rd59+1], %rs40;
	add.s16 	%rs41, %rs40, %rs3;
	st.global.u8 	[%rd59+2], %rs41;
	add.s16 	%rs42, %rs41, %rs3;
	st.global.u8 	[%rd59+3], %rs42;
	add.s64 	%rd71, %rd71, 4;
$L__BB7_17:
	setp.eq.s64 	%p15, %rd33, 0;
	@%p15 bra 	$L__BB7_22;
	setp.eq.s64 	%p16, %rd33, 1;
	@%p16 bra 	$L__BB7_20;
	cvt.u16.u64 	%rs43, %rd71;
	mad.lo.s16 	%rs44, %rs3, %rs43, %rs2;
	add.s64 	%rd60, %rd1, %rd71;
	st.global.u8 	[%rd60], %rs44;
	add.s16 	%rs45, %rs44, %rs3;
	st.global.u8 	[%rd60+1], %rs45;
	add.s64 	%rd71, %rd71, 2;
$L__BB7_20:
	and.b64  	%rd61, %rd24, 1;
	setp.eq.b64 	%p17, %rd61, 1;
	not.pred 	%p18, %p17;
	@%p18 bra 	$L__BB7_22;
	cvt.u16.u64 	%rs46, %rd71;
	mad.lo.s16 	%rs47, %rs3, %rs46, %rs2;
	add.s64 	%rd62, %rd1, %rd71;
	st.global.u8 	[%rd62], %rs47;
$L__BB7_22:
	ret;

}
	// .globl	arange_u16_vec4
.visible .entry arange_u16_vec4(
	.param .u64 .ptr .align 1 arange_u16_vec4_param_0,
	.param .u16 arange_u16_vec4_param_1,
	.param .u16 arange_u16_vec4_param_2,
	.param .u64 arange_u16_vec4_param_3
)
{
	.reg .pred 	%p<19>;
	.reg .b16 	%rs<68>;
	.reg .b32 	%r<11>;
	.reg .b64 	%rd<82>;

	ld.param.u64 	%rd42, [arange_u16_vec4_param_0];
	ld.param.u16 	%rs13, [arange_u16_vec4_param_1];
	ld.param.u16 	%rs14, [arange_u16_vec4_param_2];
	ld.param.u64 	%rd41, [arange_u16_vec4_param_3];
	cvta.to.global.u64 	%rd1, %rd42;
	mov.u32 	%r1, %ctaid.x;
	mov.u32 	%r2, %ntid.x;
	mov.u32 	%r3, %tid.x;
	mad.lo.s32 	%r4, %r1, %r2, %r3;
	cvt.u64.u32 	%rd2, %r4;
	mov.u32 	%r5, %nctaid.x;
	mul.lo.s32 	%r6, %r2, %r5;
	cvt.u64.u32 	%rd3, %r6;
	shr.u64 	%rd4, %rd41, 2;
	setp.le.u64 	%p1, %rd4, %rd2;
	@%p1 bra 	$L__BB8_10;
	add.s64 	%rd43, %rd3, %rd2;
	max.u64 	%rd44, %rd4, %rd43;
	setp.lt.u64 	%p2, %rd43, %rd4;
	selp.u64 	%rd5, 1, 0, %p2;
	add.s64 	%rd45, %rd43, %rd5;
	sub.s64 	%rd6, %rd44, %rd45;
	and.b64  	%rd46, %rd6, -4294967296;
	setp.ne.s64 	%p3, %rd46, 0;
	@%p3 bra 	$L__BB8_3;
	cvt.u32.u64 	%r7, %rd3;
	cvt.u32.u64 	%r8, %rd6;
	div.u32 	%r9, %r8, %r7;
	cvt.u64.u32 	%rd70, %r9;
	bra.uni 	$L__BB8_4;
$L__BB8_3:
	div.u64 	%rd70, %rd6, %rd3;
$L__BB8_4:
	add.s64 	%rd10, %rd70, %rd5;
	and.b64  	%rd47, %rd10, 3;
	setp.eq.s64 	%p4, %rd47, 3;
	mov.u64 	%rd74, %rd2;
	@%p4 bra 	$L__BB8_7;
	shl.b64 	%rd48, %rd2, 3;
	add.s64 	%rd72, %rd1, %rd48;
	shl.b64 	%rd12, %rd3, 3;
	cvt.u16.u64 	%rs15, %rd2;
	mul.lo.s16 	%rs16, %rs14, %rs15;
	shl.b16 	%rs1, %rs16, 2;
	cvt.u16.u64 	%rs17, %rd3;
	mul.lo.s16 	%rs18, %rs14, %rs17;
	shl.b16 	%rs2, %rs18, 2;
	shl.b16 	%rs19, %rs15, 2;
	or.b16  	%rs20, %rs19, 2;
	mul.lo.s16 	%rs3, %rs14, %rs20;
	or.b16  	%rs21, %rs19, 3;
	mul.lo.s16 	%rs4, %rs14, %rs21;
	mad.lo.s16 	%rs5, %rs14, %rs19, %rs14;
	add.s64 	%rd49, %rd10, 1;
	and.b64  	%rd71, %rd49, 3;
	mov.u16 	%rs66, %rs13;
	mov.u64 	%rd74, %rd2;
$L__BB8_6:
	.pragma "nounroll";
	add.s16 	%rs22, %rs1, %rs66;
	add.s16 	%rs23, %rs5, %rs66;
	add.s16 	%rs24, %rs3, %rs66;
	add.s16 	%rs25, %rs4, %rs66;
	st.global.v4.u16 	[%rd72], {%rs22, %rs23, %rs24, %rs25};
	add.s64 	%rd74, %rd74, %rd3;
	add.s64 	%rd72, %rd72, %rd12;
	add.s16 	%rs66, %rs66, %rs2;
	add.s64 	%rd71, %rd71, -1;
	setp.ne.s64 	%p5, %rd71, 0;
	@%p5 bra 	$L__BB8_6;
$L__BB8_7:
	setp.lt.u64 	%p6, %rd10, 3;
	@%p6 bra 	$L__BB8_10;
	shl.b16 	%rs8, %rs14, 2;
	shl.b64 	%rd53, %rd3, 3;
$L__BB8_9:
	cvt.u16.u64 	%rs26, %rd74;
	mad.lo.s16 	%rs27, %rs8, %rs26, %rs13;
	add.s16 	%rs28, %rs27, %rs14;
	add.s16 	%rs29, %rs28, %rs14;
	add.s16 	%rs30, %rs29, %rs14;
	shl.b64 	%rd50, %rd74, 3;
	add.s64 	%rd51, %rd1, %rd50;
	st.global.v4.u16 	[%rd51], {%rs27, %rs28, %rs29, %rs30};
	add.s64 	%rd52, %rd74, %rd3;
	cvt.u16.u64 	%rs31, %rd52;
	mad.lo.s16 	%rs32, %rs8, %rs31, %rs13;
	add.s16 	%rs33, %rs32, %rs14;
	add.s16 	%rs34, %rs33, %rs14;
	add.s16 	%rs35, %rs34, %rs14;
	add.s64 	%rd54, %rd51, %rd53;
	st.global.v4.u16 	[%rd54], {%rs32, %rs33, %rs34, %rs35};
	add.s64 	%rd55, %rd52, %rd3;
	cvt.u16.u64 	%rs36, %rd55;
	mad.lo.s16 	%rs37, %rs8, %rs36, %rs13;
	add.s16 	%rs38, %rs37, %rs14;
	add.s16 	%rs39, %rs38, %rs14;
	add.s16 	%rs40, %rs39, %rs14;
	add.s64 	%rd56, %rd54, %rd53;
	st.global.v4.u16 	[%rd56], {%rs37, %rs38, %rs39, %rs40};
	add.s64 	%rd57, %rd55, %rd3;
	cvt.u16.u64 	%rs41, %rd57;
	mad.lo.s16 	%rs42, %rs8, %rs41, %rs13;
	add.s16 	%rs43, %rs42, %rs14;
	add.s16 	%rs44, %rs43, %rs14;
	add.s16 	%rs45, %rs44, %rs14;
	add.s64 	%rd58, %rd56, %rd53;
	st.global.v4.u16 	[%rd58], {%rs42, %rs43, %rs44, %rs45};
	add.s64 	%rd74, %rd57, %rd3;
	setp.lt.u64 	%p7, %rd74, %rd4;
	@%p7 bra 	$L__BB8_9;
$L__BB8_10:
	cvt.u32.u64 	%r10, %rd2;
	setp.ne.s32 	%p8, %r10, 0;
	and.b64  	%rd79, %rd41, -4;
	setp.eq.s64 	%p9, %rd79, %rd41;
	or.pred  	%p10, %p8, %p9;
	@%p10 bra 	$L__BB8_22;
	add.s64 	%rd59, %rd79, 1;
	max.u64 	%rd24, %rd41, %rd59;
	sub.s64 	%rd25, %rd24, %rd79;
	and.b64  	%rd26, %rd25, 7;
	sub.s64 	%rd60, %rd79, %rd24;
	setp.gt.u64 	%p11, %rd60, -8;
	@%p11 bra 	$L__BB8_14;
	and.b64  	%rd77, %rd25, -8;
	cvt.u16.u64 	%rs46, %rd4;
	mul.lo.s16 	%rs47, %rs14, %rs46;
	shl.b16 	%rs48, %rs47, 2;
	add.s16 	%rs67, %rs13, %rs48;
	shl.b16 	%rs10, %rs14, 3;
	shl.b64 	%rd61, %rd4, 3;
	add.s64 	%rd62, %rd61, %rd1;
	add.s64 	%rd76, %rd62, 8;
$L__BB8_13:
	.pragma "nounroll";
	st.global.u16 	[%rd76+-8], %rs67;
	add.s16 	%rs49, %rs14, %rs67;
	st.global.u16 	[%rd76+-6], %rs49;
	add.s16 	%rs50, %rs14, %rs49;
	st.global.u16 	[%rd76+-4], %rs50;
	add.s16 	%rs51, %rs14, %rs50;
	st.global.u16 	[%rd76+-2], %rs51;
	add.s16 	%rs52, %rs14, %rs51;
	st.global.u16 	[%rd76], %rs52;
	add.s16 	%rs53, %rs14, %rs52;
	st.global.u16 	[%rd76+2], %rs53;
	add.s16 	%rs54, %rs14, %rs53;
	st.global.u16 	[%rd76+4], %rs54;
	add.s16 	%rs55, %rs14, %rs54;
	st.global.u16 	[%rd76+6], %rs55;
	add.s64 	%rd79, %rd79, 8;
	add.s64 	%rd77, %rd77, -8;
	add.s16 	%rs67, %rs67, %rs10;
	add.s64 	%rd76, %rd76, 16;
	setp.ne.s64 	%p12, %rd77, 0;
	@%p12 bra 	$L__BB8_13;
$L__BB8_14:
	setp.eq.s64 	%p13, %rd26, 0;
	@%p13 bra 	$L__BB8_22;
	and.b64  	%rd36, %rd24, 3;
	setp.lt.u64 	%p14, %rd26, 4;
	@%p14 bra 	$L__BB8_17;
	cvt.u16.u64 	%rs56, %rd79;
	mad.lo.s16 	%rs57, %rs14, %rs56, %rs13;
	shl.b64 	%rd63, %rd79, 1;
	add.s64 	%rd64, %rd1, %rd63;
	st.global.u16 	[%rd64], %rs57;
	add.s16 	%rs58, %rs57, %rs14;
	st.global.u16 	[%rd64+2], %rs58;
	add.s16 	%rs59, %rs58, %rs14;
	st.global.u16 	[%rd64+4], %rs59;
	add.s16 	%rs60, %rs59, %rs14;
	st.global.u16 	[%rd64+6], %rs60;
	add.s64 	%rd79, %rd79, 4;
$L__BB8_17:
	setp.eq.s64 	%p15, %rd36, 0;
	@%p15 bra 	$L__BB8_22;
	setp.eq.s64 	%p16, %rd36, 1;
	@%p16 bra 	$L__BB8_20;
	cvt.u16.u64 	%rs61, %rd79;
	mad.lo.s16 	%rs62, %rs14, %rs61, %rs13;
	shl.b64 	%rd65, %rd79, 1;
	add.s64 	%rd66, %rd1, %rd65;
	st.global.u16 	[%rd66], %rs62;
	add.s16 	%rs63, %rs62, %rs14;
	st.global.u16 	[%rd66+2], %rs63;
	add.s64 	%rd79, %rd79, 2;
$L__BB8_20:
	and.b64  	%rd67, %rd24, 1;
	setp.eq.b64 	%p17, %rd67, 1;
	not.pred 	%p18, %p17;
	@%p18 bra 	$L__BB8_22;
	cvt.u16.u64 	%rs64, %rd79;
	mad.lo.s16 	%rs65, %rs14, %rs64, %rs13;
	shl.b64 	%rd68, %rd79, 1;
	add.s64 	%rd69, %rd1, %rd68;
	st.global.u16 	[%rd69], %rs65;
$L__BB8_22:
	ret;

}
	// .globl	arange_u32_vec4
.visible .entry arange_u32_vec4(
	.param .u64 .ptr .align 1 arange_u32_vec4_param_0,
	.param .u32 arange_u32_vec4_param_1,
	.param .u32 arange_u32_vec4_param_2,
	.param .u64 arange_u32_vec4_param_3
)
{
	.reg .pred 	%p<19>;
	.reg .b32 	%r<85>;
	.reg .b64 	%rd<82>;

	ld.param.u64 	%rd42, [arange_u32_vec4_param_0];
	ld.param.u32 	%r19, [arange_u32_vec4_param_1];
	ld.param.u32 	%r20, [arange_u32_vec4_param_2];
	ld.param.u64 	%rd41, [arange_u32_vec4_param_3];
	cvta.to.global.u64 	%rd1, %rd42;
	mov.u32 	%r21, %ctaid.x;
	mov.u32 	%r22, %ntid.x;
	mov.u32 	%r23, %tid.x;
	mad.lo.s32 	%r24, %r21, %r22, %r23;
	cvt.u64.u32 	%rd2, %r24;
	mov.u32 	%r25, %nctaid.x;
	mul.lo.s32 	%r26, %r22, %r25;
	cvt.u64.u32 	%rd3, %r26;
	shr.u64 	%rd4, %rd41, 2;
	setp.le.u64 	%p1, %rd4, %rd2;
	@%p1 bra 	$L__BB9_10;
	add.s64 	%rd43, %rd3, %rd2;
	max.u64 	%rd44, %rd4, %rd43;
	setp.lt.u64 	%p2, %rd43, %rd4;
	selp.u64 	%rd5, 1, 0, %p2;
	add.s64 	%rd45, %rd43, %rd5;
	sub.s64 	%rd6, %rd44, %rd45;
	and.b64  	%rd46, %rd6, -4294967296;
	setp.ne.s64 	%p3, %rd46, 0;
	@%p3 bra 	$L__BB9_3;
	cvt.u32.u64 	%r27, %rd3;
	cvt.u32.u64 	%r28, %rd6;
	div.u32 	%r29, %r28, %r27;
	cvt.u64.u32 	%rd70, %r29;
	bra.uni 	$L__BB9_4;
$L__BB9_3:
	div.u64 	%rd70, %rd6, %rd3;
$L__BB9_4:
	add.s64 	%rd10, %rd70, %rd5;
	and.b64  	%rd47, %rd10, 3;
	setp.eq.s64 	%p4, %rd47, 3;
	mov.u64 	%rd74, %rd2;
	@%p4 bra 	$L__BB9_7;
	cvt.u32.u64 	%r30, %rd2;
	cvt.u32.u64 	%r31, %rd3;
	shl.b64 	%rd48, %rd2, 4;
	add.s64 	%rd72, %rd1, %rd48;
	shl.b64 	%rd12, %rd3, 4;
	mul.lo.s32 	%r32, %r20, %r30;
	shl.b32 	%r33, %r32, 2;
	add.s32 	%r83, %r19, %r33;
	mul.lo.s32 	%r34, %r31, %r20;
	shl.b32 	%r2, %r34, 2;
	shl.b32 	%r35, %r30, 2;
	or.b32  	%r36, %r35, 2;
	mad.lo.s32 	%r82, %r20, %r36, %r19;
	or.b32  	%r37, %r35, 3;
	mad.lo.s32 	%r81, %r20, %r37, %r19;
	mad.lo.s32 	%r38, %r20, %r35, %r20;
	add.s32 	%r80, %r19, %r38;
	add.s64 	%rd49, %rd10, 1;
	and.b64  	%rd71, %rd49, 3;
	mov.u64 	%rd74, %rd2;
$L__BB9_6:
	.pragma "nounroll";
	st.global.v4.u32 	[%rd72], {%r83, %r80, %r82, %r81};
	add.s64 	%rd74, %rd74, %rd3;
	add.s64 	%rd72, %rd72, %rd12;
	add.s32 	%r83, %r83, %r2;
	add.s32 	%r82, %r82, %r2;
	add.s32 	%r81, %r81, %r2;
	add.s32 	%r80, %r80, %r2;
	add.s64 	%rd71, %rd71, -1;
	setp.ne.s64 	%p5, %rd71, 0;
	@%p5 bra 	$L__BB9_6;
$L__BB9_7:
	setp.lt.u64 	%p6, %rd10, 3;
	@%p6 bra 	$L__BB9_10;
	shl.b32 	%r14, %r20, 2;
	shl.b64 	%rd53, %rd3, 4;
$L__BB9_9:
	cvt.u32.u64 	%r39, %rd74;
	mad.lo.s32 	%r40, %r14, %r39, %r19;
	add.s32 	%r41, %r40, %r20;
	add.s32 	%r42, %r41, %r20;
	add.s32 	%r43, %r42, %r20;
	shl.b64 	%rd50, %rd74, 4;
	add.s64 	%rd51, %rd1, %rd50;
	st.global.v4.u32 	[%rd51], {%r40, %r41, %r42, %r43};
	add.s64 	%rd52, %rd74, %rd3;
	cvt.u32.u64 	%r44, %rd52;
	mad.lo.s32 	%r45, %r14, %r44, %r19;
	add.s32 	%r46, %r45, %r20;
	add.s32 	%r47, %r46, %r20;
	add.s32 	%r48, %r47, %r20;
	add.s64 	%rd54, %rd51, %rd53;
	st.global.v4.u32 	[%rd54], {%r45, %r46, %r47, %r48};
	add.s64 	%rd55, %rd52, %rd3;
	cvt.u32.u64 	%r49, %rd55;
	mad.lo.s32 	%r50, %r14, %r49, %r19;
	add.s32 	%r51, %r50, %r20;
	add.s32 	%r52, %r51, %r20;
	add.s32 	%r53, %r52, %r20;
	add.s64 	%rd56, %rd54, %rd53;
	st.global.v4.u32 	[%rd56], {%r50, %r51, %r52, %r53};
	add.s64 	%rd57, %rd55, %rd3;
	cvt.u32.u64 	%r54, %rd57;
	mad.lo.s32 	%r55, %r14, %r54, %r19;
	add.s32 	%r56, %r55, %r20;
	add.s32 	%r57, %r56, %r20;
	add.s32 	%r58, %r57, %r20;
	add.s64 	%rd58, %rd56, %rd53;
	st.global.v4.u32 	[%rd58], {%r55, %r56, %r57, %r58};
	add.s64 	%rd74, %rd57, %rd3;
	setp.lt.u64 	%p7, %rd74, %rd4;
	@%p7 bra 	$L__BB9_9;
$L__BB9_10:
	cvt.u32.u64 	%r59, %rd2;
	setp.ne.s32 	%p8, %r59, 0;
	and.b64  	%rd79, %rd41, -4;
	setp.eq.s64 	%p9, %rd79, %rd41;
	or.pred  	%p10, %p8, %p9;
	@%p10 bra 	$L__BB9_22;
	add.s64 	%rd59, %rd79, 1;
	max.u64 	%rd24, %rd41, %rd59;
	sub.s64 	%rd25, %rd24, %rd79;
	and.b64  	%rd26, %rd25, 7;
	sub.s64 	%rd60, %rd79, %rd24;
	setp.gt.u64 	%p11, %rd60, -8;
	@%p11 bra 	$L__BB9_14;
	and.b64  	%rd77, %rd25, -8;
	cvt.u32.u64 	%r60, %rd4;
	mul.lo.s32 	%r61, %r20, %r60;
	shl.b32 	%r62, %r61, 2;
	add.s32 	%r84, %r19, %r62;
	shl.b32 	%r16, %r20, 3;
	shl.b64 	%rd61, %rd4, 4;
	add.s64 	%rd62, %rd61, %rd1;
	add.s64 	%rd76, %rd62, 16;
$L__BB9_13:
	.pragma "nounroll";
	st.global.u32 	[%rd76+-16], %r84;
	add.s32 	%r63, %r20, %r84;
	st.global.u32 	[%rd76+-12], %r63;
	add.s32 	%r64, %r20, %r63;
	st.global.u32 	[%rd76+-8], %r64;
	add.s32 	%r65, %r20, %r64;
	st.global.u32 	[%rd76+-4], %r65;
	add.s32 	%r66, %r20, %r65;
	st.global.u32 	[%rd76], %r66;
	add.s32 	%r67, %r20, %r66;
	st.global.u32 	[%rd76+4], %r67;
	add.s32 	%r68, %r20, %r67;
	st.global.u32 	[%rd76+8], %r68;
	add.s32 	%r69, %r20, %r68;
	st.global.u32 	[%rd76+12], %r69;
	add.s64 	%rd79, %rd79, 8;
	add.s64 	%rd77, %rd77, -8;
	add.s32 	%r84, %r84, %r16;
	add.s64 	%rd76, %rd76, 32;
	setp.ne.s64 	%p12, %rd77, 0;
	@%p12 bra 	$L__BB9_13;
$L__BB9_14:
	setp.eq.s64 	%p13, %rd26, 0;
	@%p13 bra 	$L__BB9_22;
	and.b64  	%rd36, %rd24, 3;
	setp.lt.u64 	%p14, %rd26, 4;
	@%p14 bra 	$L__BB9_17;
	cvt.u32.u64 	%r70, %rd79;
	mad.lo.s32 	%r71, %r20, %r70, %r19;
	shl.b64 	%rd63, %rd79, 2;
	add.s64 	%rd64, %rd1, %rd63;
	st.global.u32 	[%rd64], %r71;
	add.s32 	%r72, %r71, %r20;
	st.global.u32 	[%rd64+4], %r72;
	add.s32 	%r73, %r72, %r20;
	st.global.u32 	[%rd64+8], %r73;
	add.s32 	%r74, %r73, %r20;
	st.global.u32 	[%rd64+12], %r74;
	add.s64 	%rd79, %rd79, 4;
$L__BB9_17:
	setp.eq.s64 	%p15, %rd36, 0;
	@%p15 bra 	$L__BB9_22;
	setp.eq.s64 	%p16, %rd36, 1;
	@%p16 bra 	$L__BB9_20;
	cvt.u32.u64 	%r75, %rd79;
	mad.lo.s32 	%r76, %r20, %r75, %r19;
	shl.b64 	%rd65, %rd79, 2;
	add.s64 	%rd66, %rd1, %rd65;
	st.global.u32 	[%rd66], %r76;
	add.s32 	%r77, %r76, %r20;
	st.global.u32 	[%rd66+4], %r77;
	add.s64 	%rd79, %rd79, 2;
$L__BB9_20:
	and.b64  	%rd67, %rd24, 1;
	setp.eq.b64 	%p17, %rd67, 1;
	not.pred 	%p18, %p17;
	@%p18 bra 	$L__BB9_22;
	cvt.u32.u64 	%r78, %rd79;
	mad.lo.s32 	%r79, %r20, %r78, %r19;
	shl.b64 	%rd68, %rd79, 2;
	add.s64 	%rd69, %rd1, %rd68;
	st.global.u32 	[%rd69], %r79;
$L__BB9_22:
	ret;

}
	// .globl	arange_u64_vec4
.visible .entry arange_u64_vec4(
	.param .u64 .ptr .align 1 arange_u64_vec4_param_0,
	.param .u64 arange_u64_vec4_param_1,
	.param .u64 arange_u64_vec4_param_2,
	.param .u64 arange_u64_vec4_param_3
)
{
	.reg .pred 	%p<19>;
	.reg .b32 	%r<11>;
	.reg .b64 	%rd<140>;

	ld.param.u64 	%rd53, [arange_u64_vec4_param_0];
	ld.param.u64 	%rd50, [arange_u64_vec4_param_1];
	ld.param.u64 	%rd51, [arange_u64_vec4_param_2];
	ld.param.u64 	%rd52, [arange_u64_vec4_param_3];
	cvta.to.global.u64 	%rd1, %rd53;
	mov.u32 	%r1, %ctaid.x;
	mov.u32 	%r2, %ntid.x;
	mov.u32 	%r3, %tid.x;
	mad.lo.s32 	%r4, %r1, %r2, %r3;
	cvt.u64.u32 	%rd2, %r4;
	mov.u32 	%r5, %nctaid.x;
	mul.lo.s32 	%r6, %r2, %r5;
	cvt.u64.u32 	%rd3, %r6;
	shr.u64 	%rd4, %rd52, 2;
	setp.le.u64 	%p1, %rd4, %rd2;
	@%p1 bra 	$L__BB10_10;
	add.s64 	%rd54, %rd3, %rd2;
	max.u64 	%rd55, %rd4, %rd54;
	setp.lt.u64 	%p2, %rd54, %rd4;
	selp.u64 	%rd5, 1, 0, %p2;
	add.s64 	%rd56, %rd54, %rd5;
	sub.s64 	%rd6, %rd55, %rd56;
	and.b64  	%rd57, %rd6, -4294967296;
	setp.ne.s64 	%p3, %rd57, 0;
	@%p3 bra 	$L__BB10_3;
	cvt.u32.u64 	%r7, %rd3;
	cvt.u32.u64 	%r8, %rd6;
	div.u32 	%r9, %r8, %r7;
	cvt.u64.u32 	%rd126, %r9;
	bra.uni 	$L__BB10_4;
$L__BB10_3:
	div.u64 	%rd126, %rd6, %rd3;
$L__BB10_4:
	add.s64 	%rd10, %rd126, %rd5;
	and.b64  	%rd58, %rd10, 3;
	setp.eq.s64 	%p4, %rd58, 3;
	mov.u64 	%rd131, %rd2;
	@%p4 bra 	$L__BB10_7;
	shl.b64 	%rd59, %rd2, 5;
	add.s64 	%rd60, %rd59, %rd1;
	add.s64 	%rd129, %rd60, 16;
	shl.b64 	%rd61, %rd2, 2;
	or.b64  	%rd62, %rd61, 2;
	mul.lo.s64 	%rd12, %rd51, %rd62;
	or.b64  	%rd63, %rd61, 3;
	mul.lo.s64 	%rd13, %rd51, %rd63;
	mad.lo.s64 	%rd14, %rd51, %rd61, %rd51;
	add.s64 	%rd64, %rd10, 1;
	and.b64  	%rd127, %rd64, 3;
	mov.u64 	%rd128, %rd50;
	mov.u64 	%rd131, %rd2;
$L__BB10_6:
	.pragma "nounroll";
	mul.lo.s64 	%rd65, %rd51, %rd2;
	shl.b64 	%rd66, %rd65, 2;
	add.s64 	%rd67, %rd66, %rd128;
	add.s64 	%rd68, %rd14, %rd128;
	add.s64 	%rd69, %rd12, %rd128;
	add.s64 	%rd70, %rd13, %rd128;
	st.global.v2.u64 	[%rd129+-16], {%rd67, %rd68};
	st.global.v2.u64 	[%rd129], {%rd69, %rd70};
	add.s64 	%rd131, %rd131, %rd3;
	shl.b64 	%rd71, %rd3, 5;
	add.s64 	%rd129, %rd129, %rd71;
	mul.lo.s64 	%rd72, %rd51, %rd3;
	shl.b64 	%rd73, %rd72, 2;
	add.s64 	%rd128, %rd128, %rd73;
	add.s64 	%rd127, %rd127, -1;
	setp.ne.s64 	%p5, %rd127, 0;
	@%p5 bra 	$L__BB10_6;
$L__BB10_7:
	setp.lt.u64 	%p6, %rd10, 3;
	@%p6 bra 	$L__BB10_10;
	shl.b64 	%rd25, %rd51, 2;
	shl.b64 	%rd85, %rd3, 5;
$L__BB10_9:
	mad.lo.s64 	%rd74, %rd25, %rd131, %rd50;
	add.s64 	%rd75, %rd74, %rd51;
	add.s64 	%rd76, %rd75, %rd51;
	add.s64 	%rd77, %rd76, %rd51;
	shl.b64 	%rd78, %rd131, 5;
	add.s64 	%rd79, %rd1, %rd78;
	st.global.v2.u64 	[%rd79], {%rd74, %rd75};
	st.global.v2.u64 	[%rd79+16], {%rd76, %rd77};
	add.s64 	%rd80, %rd131, %rd3;
	mad.lo.s64 	%rd81, %rd25, %rd80, %rd50;
	add.s64 	%rd82, %rd81, %rd51;
	add.s64 	%rd83, %rd82, %rd51;
	add.s64 	%rd84, %rd83, %rd51;
	add.s64 	%rd86, %rd79, %rd85;
	st.global.v2.u64 	[%rd86], {%rd81, %rd82};
	st.global.v2.u64 	[%rd86+16], {%rd83, %rd84};
	add.s64 	%rd87, %rd80, %rd3;
	mad.lo.s64 	%rd88, %rd25, %rd87, %rd50;
	add.s64 	%rd89, %rd88, %rd51;
	add.s64 	%rd90, %rd89, %rd51;
	add.s64 	%rd91, %rd90, %rd51;
	add.s64 	%rd92, %rd86, %rd85;
	st.global.v2.u64 	[%rd92], {%rd88, %rd89};
	st.global.v2.u64 	[%rd92+16], {%rd90, %rd91};
	add.s64 	%rd93, %rd87, %rd3;
	mad.lo.s64 	%rd94, %rd25, %rd93, %rd50;
	add.s64 	%rd95, %rd94, %rd51;
	add.s64 	%rd96, %rd95, %rd51;
	add.s64 	%rd97, %rd96, %rd51;
	add.s64 	%rd98, %rd92, %rd85;
	st.global.v2.u64 	[%rd98], {%rd94, %rd95};
	st.global.v2.u64 	[%rd98+16], {%rd96, %rd97};
	add.s64 	%rd131, %rd93, %rd3;
	setp.lt.u64 	%p7, %rd131, %rd4;
	@%p7 bra 	$L__BB10_9;
$L__BB10_10:
	cvt.u32.u64 	%r10, %rd2;
	setp.ne.s32 	%p8, %r10, 0;
	and.b64  	%rd137, %rd52, -4;
	setp.eq.s64 	%p9, %rd137, %rd52;
	or.pred  	%p10, %p8, %p9;
	@%p10 bra 	$L__BB10_22;
	add.s64 	%rd99, %rd137, 1;
	max.u64 	%rd29, %rd52, %rd99;
	sub.s64 	%rd30, %rd29, %rd137;
	and.b64  	%rd31, %rd30, 7;
	sub.s64 	%rd100, %rd137, %rd29;
	setp.gt.u64 	%p11, %rd100, -8;
	@%p11 bra 	$L__BB10_14;
	and.b64  	%rd135, %rd30, -8;
	mul.lo.s64 	%rd101, %rd51, %rd4;
	shl.b64 	%rd102, %rd101, 2;
	add.s64 	%rd134, %rd50, %rd102;
	shl.b64 	%rd34, %rd51, 3;
	shl.b64 	%rd103, %rd4, 5;
	add.s64 	%rd104, %rd103, %rd1;
	add.s64 	%rd133, %rd104, 32;
$L__BB10_13:
	.pragma "nounroll";
	st.global.u64 	[%rd133+-32], %rd134;
	add.s64 	%rd105, %rd51, %rd134;
	st.global.u64 	[%rd133+-24], %rd105;
	add.s64 	%rd106, %rd51, %rd105;
	st.global.u64 	[%rd133+-16], %rd106;
	add.s64 	%rd107, %rd51, %rd106;
	st.global.u64 	[%rd133+-8], %rd107;
	add.s64 	%rd108, %rd51, %rd107;
	st.global.u64 	[%rd133], %rd108;
	add.s64 	%rd109, %rd51, %rd108;
	st.global.u64 	[%rd133+8], %rd109;
	add.s64 	%rd110, %rd51, %rd109;
	st.global.u64 	[%rd133+16], %rd110;
	add.s64 	%rd111, %rd51, %rd110;
	st.global.u64 	[%rd133+24], %rd111;
	add.s64 	%rd137, %rd137, 8;
	add.s64 	%rd135, %rd135, -8;
	add.s64 	%rd134, %rd134, %rd34;
	add.s64 	%rd133, %rd133, 64;
	setp.ne.s64 	%p12, %rd135, 0;
	@%p12 bra 	$L__BB10_13;
$L__BB10_14:
	setp.eq.s64 	%p13, %rd31, 0;
	@%p13 bra 	$L__BB10_22;
	and.b64  	%rd45, %rd29, 3;
	setp.lt.u64 	%p14, %rd31, 4;
	@%p14 bra 	$L__BB10_17;
	mad.lo.s64 	%rd112, %rd137, %rd51, %rd50;
	shl.b64 	%rd113, %rd137, 3;
	add.s64 	%rd114, %rd1, %rd113;
	st.global.u64 	[%rd114], %rd112;
	add.s64 	%rd115, %rd112, %rd51;
	st.global.u64 	[%rd114+8], %rd115;
	add.s64 	%rd116, %rd115, %rd51;
	st.global.u64 	[%rd114+16], %rd116;
	add.s64 	%rd117, %rd116, %rd51;
	st.global.u64 	[%rd114+24], %rd117;
	add.s64 	%rd137, %rd137, 4;
$L__BB10_17:
	setp.eq.s64 	%p15, %rd45, 0;
	@%p15 bra 	$L__BB10_22;
	setp.eq.s64 	%p16, %rd45, 1;
	@%p16 bra 	$L__BB10_20;
	mad.lo.s64 	%rd118, %rd137, %rd51, %rd50;
	shl.b64 	%rd119, %rd137, 3;
	add.s64 	%rd120, %rd1, %rd119;
	st.global.u64 	[%rd120], %rd118;
	add.s64 	%rd121, %rd118, %rd51;
	st.global.u64 	[%rd120+8], %rd121;
	add.s64 	%rd137, %rd137, 2;
$L__BB10_20:
	and.b64  	%rd122, %rd29, 1;
	setp.eq.b64 	%p17, %rd122, 1;
	not.pred 	%p18, %p17;
	@%p18 bra 	$L__BB10_22;
	mad.lo.s64 	%rd123, %rd137, %rd51, %rd50;
	shl.b64 	%rd124, %rd137, 3;
	add.s64 	%rd125, %rd1, %rd124;
	st.global.u64 	[%rd125], %rd123;
$L__BB10_22:
	ret;

}


// ===== COMPILED SASS (sm_100) =====

	.target	sm_100

	.elftype	@"ET_EXEC"


//--------------------- .note.nv.tkinfo           --------------------------
	.section	.note.nv.tkinfo,"",@"SHT_NOTE"
	.sectionflags	@"SHF_NOTE_NV_TKINFO"
	.tkinfo
        /*0018*/ 	.word	0x00000002
        /*0030*/ 	.string	""
        /*0030*/ 	.string	"ptxas"
        /*0030*/ 	.string	"Cuda compilation tools, release 13.0, V13.0.88"
        /*0030*/ 	.string	"Build cuda_13.0.r13.0/compiler.36424714_0"
        /*0030*/ 	.string	"-arch sm_100 -m 64 "



//--------------------- .note.nv.cuinfo           --------------------------
	.section	.note.nv.cuinfo,"",@"SHT_NOTE"
	.sectionflags	@"SHF_NOTE_NV_CUINFO"
        /*0018*/ 	.short	0x0002
        /*001a*/ 	.short	0x0064
        /*001c*/ 	.short	0x0082
	.zero		2


//--------------------- .nv.info                  --------------------------
	.section	.nv.info,"",@"SHT_CUDA_INFO"
	.align	4


	//----- nvinfo : EIATTR_REGCOUNT
	.align		4
        /*0000*/ 	.byte	0x04, 0x2f
        /*0002*/ 	.short	(.L_1 - .L_0)
	.align		4
.L_0:
        /*0004*/ 	.word	index@(arange_f16_vec2)
        /*0008*/ 	.word	0x00000016


	//----- nvinfo : EIATTR_FRAME_SIZE
	.align		4
.L_1:
        /*000c*/ 	.byte	0x04, 0x11
        /*000e*/ 	.short	(.L_3 - .L_2)
	.align		4
.L_2:
        /*0010*/ 	.word	index@($__internal_10_$__cuda_sm20_div_u64)
        /*0014*/ 	.word	0x00000000


	//----- nvinfo : EIATTR_FRAME_SIZE
	.align		4
.L_3:
        /*0018*/ 	.byte	0x04, 0x11
        /*001a*/ 	.short	(.L_5 - .L_4)
	.align		4
.L_4:
        /*001c*/ 	.word	index@(arange_f16_vec2)
        /*0020*/ 	.word	0x00000000


	//----- nvinfo : EIATTR_REGCOUNT
	.align		4
.L_5:
        /*0024*/ 	.byte	0x04, 0x2f
        /*0026*/ 	.short	(.L_7 - .L_6)
	.align		4
.L_6:
        /*0028*/ 	.word	index@(arange_f32_vec4)
        /*002c*/ 	.word	0x00000020


	//----- nvinfo : EIATTR_FRAME_SIZE
	.align		4
.L_7:
        /*0030*/ 	.byte	0x04, 0x11
        /*0032*/ 	.short	(.L_9 - .L_8)
	.align		4
.L_8:
        /*0034*/ 	.word	index@($__internal_9_$__cuda_sm20_div_u64)
        /*0038*/ 	.word	0x00000000


	//----- nvinfo : EIATTR_FRAME_SIZE
	.align		4
.L_9:
        /*003c*/ 	.byte	0x04, 0x11
        /*003e*/ 	.short	(.L_11 - .L_10)
	.align		4
.L_10:
        /*0040*/ 	.word	index@(arange_f32_vec4)
        /*0044*/ 	.word	0x00000000


	//----- nvinfo : EIATTR_REGCOUNT
	.align		4
.L_11:
        /*0048*/ 	.byte	0x04, 0x2f
        /*004a*/ 	.short	(.L_13 - .L_12)
	.align		4
.L_12:
        /*004c*/ 	.word	index@(arange_f64_vec4)
        /*0050*/ 	.word	0x00000020


	//----- nvinfo : EIATTR_FRAME_SIZE
	.align		4
.L_13:
        /*0054*/ 	.byte	0x04, 0x11
        /*0056*/ 	.short	(.L_15 - .L_14)
	.align		4
.L_14:
        /*0058*/ 	.word	index@($__internal_8_$__cuda_sm20_div_u64)
        /*005c*/ 	.word	0x00000000


	//----- nvinfo : EIATTR_FRAME_SIZE
	.align		4
.L_15:
        /*0060*/ 	.byte	0x04, 0x11
        /*0062*/ 	.short	(.L_17 - .L_16)
	.align		4
.L_16:
        /*0064*/ 	.word	index@(arange_f64_vec4)
        /*0068*/ 	.word	0x00000000


	//----- nvinfo : EIATTR_REGCOUNT
	.align		4
.L_17:
        /*006c*/ 	.byte	0x04, 0x2f
        /*006e*/ 	.short	(.L_19 - .L_18)
	.align		4
.L_18:
        /*0070*/ 	.word	index@(arange_i8_vec4)
        /*0074*/ 	.word	0x00000020


	//----- nvinfo : EIATTR_FRAME_SIZE
	.align		4
.L_19:
        /*0078*/ 	.byte	0x04, 0x11
        /*007a*/ 	.short	(.L_21 - .L_20)
	.align		4
.L_20:
        /*007c*/ 	.word	index@($__internal_7_$__cuda_sm20_div_u64)
        /*0080*/ 	.word	0x00000000


	//----- nvinfo : EIATTR_FRAME_SIZE
	.align		4
.L_21:
        /*0084*/ 	.byte	0x04, 0x11
        /*0086*/ 	.short	(.L_23 - .L_22)
	.align		4
.L_22:
        /*0088*/ 	.word	index@(arange_i8_vec4)
        /*008c*/ 	.word	0x00000000


	//----- nvinfo : EIATTR_REGCOUNT
	.align		4
.L_23:
        /*0090*/ 	.byte	0x04, 0x2f
        /*0092*/ 	.short	(.L_25 - .L_24)
	.align		4
.L_24:
        /*0094*/ 	.word	index@(arange_i16_vec4)
        /*0098*/ 	.word	0x0000001d


	//----- nvinfo : EIATTR_FRAME_SIZE
	.align		4
.L_25:
        /*009c*/ 	.byte	0x04, 0x11
        /*009e*/ 	.short	(.L_27 - .L_26)
	.align		4
.L_26:
        /*00a0*/ 	.word	index@($__internal_6_$__cuda_sm20_div_u64)
        /*00a4*/ 	.word	0x00000000


	//----- nvinfo : EIATTR_FRAME_SIZE
	.align		4
.L_27:
        /*00a8*/ 	.byte	0x04, 0x11
        /*00aa*/ 	.short	(.L_29 - .L_28)
	.align		4
.L_28:
        /*00ac*/ 	.word	index@(arange_i16_vec4)
        /*00b0*/ 	.word	0x00000000


	//----- nvinfo : EIATTR_REGCOUNT
	.align		4
.L_29:
        /*00b4*/ 	.byte	0x04, 0x2f
        /*00b6*/ 	.short	(.L_31 - .L_30)
	.align		4
.L_30:
        /*00b8*/ 	.word	index@(arange_i32_vec4)
        /*00bc*/ 	.word	0x0000001f


	//----- nvinfo : EIATTR_FRAME_SIZE
	.align		4
.L_31:
        /*00c0*/ 	.byte	0x04, 0x11
        /*00c2*/ 	.short	(.L_33 - .L_32)
	.align		4
.L_32:
        /*00c4*/ 	.word	index@($__internal_5_$__cuda_sm20_div_u64)
        /*00c8*/ 	.word	0x00000000


	//----- nvinfo : EIATTR_FRAME_SIZE
	.align		4
.L_33:
        /*00cc*/ 	.byte	0x04, 0x11
        /*00ce*/ 	.short	(.L_35 - .L_34)
	.align		4
.L_34:
        /*00d0*/ 	.word	index@(arange_i32_vec4)
        /*00d4*/ 	.word	0x00000000


	//----- nvinfo : EIATTR_REGCOUNT
	.align		4
.L_35:
        /*00d8*/ 	.byte	0x04, 0x2f
        /*00da*/ 	.short	(.L_37 - .L_36)
	.align		4
.L_36:
        /*00dc*/ 	.word	index@(arange_i64_vec4)
        /*00e0*/ 	.word	0x00000028


	//----- nvinfo : EIATTR_FRAME_SIZE
	.align		4
.L_37:
        /*00e4*/ 	.byte	0x04, 0x11
        /*00e6*/ 	.short	(.L_39 - .L_38)
	.align		4
.L_38:
        /*00e8*/ 	.word	index@($__internal_4_$__cuda_sm20_div_u64)
        /*00ec*/ 	.word	0x00000000


	//----- nvinfo : EIATTR_FRAME_SIZE
	.align		4
.L_39:
        /*00f0*/ 	.byte	0x04, 0x11
        /*00f2*/ 	.short	(.L_41 - .L_40)
	.align		4
.L_40:
        /*00f4*/ 	.word	index@(arange_i64_vec4)
        /*00f8*/ 	.word	0x00000000


	//----- nvinfo : EIATTR_REGCOUNT
	.align		4
.L_41:
        /*00fc*/ 	.byte	0x04, 0x2f
        /*00fe*/ 	.short	(.L_43 - .L_42)
	.align		4
.L_42:
        /*0100*/ 	.word	index@(arange_u8_vec4)
        /*0104*/ 	.word	0x00000020


	//----- nvinfo : EIATTR_FRAME_SIZE
	.align		4
.L_43:
        /*0108*/ 	.byte	0x04, 0x11
        /*010a*/ 	.short	(.L_45 - .L_44)
	.align		4
.L_44:
        /*010c*/ 	.word	index@($__internal_3_$__cuda_sm20_div_u64)
        /*0110*/ 	.word	0x00000000


	//----- nvinfo : EIATTR_FRAME_SIZE
	.align		4
.L_45:
        /*0114*/ 	.byte	0x04, 0x11
        /*0116*/ 	.short	(.L_47 - .L_46)
	.align		4
.L_46:
        /*0118*/ 	.word	index@(arange_u8_vec4)
        /*011c*/ 	.word	0x00000000


	//----- nvinfo : EIATTR_REGCOUNT
	.align		4
.L_47:
        /*0120*/ 	.byte	0x04, 0x2f
        /*0122*/ 	.short	(.L_49 - .L_48)
	.align		4
.L_48:
        /*0124*/ 	.word	index@(arange_u16_vec4)
        /*0128*/ 	.word	0x0000001d


	//----- nvinfo : EIATTR_FRAME_SIZE
	.align		4
.L_49:
        /*012c*/ 	.byte	0x04, 0x11
        /*012e*/ 	.short	(.L_51 - .L_50)
	.align		4
.L_50:
        /*0130*/ 	.word	index@($__internal_2_$__cuda_sm20_div_u64)
        /*0134*/ 	.word	0x00000000


	//----- nvinfo : EIATTR_FRAME_SIZE
	.align		4
.L_51:
        /*0138*/ 	.byte	0x04, 0x11
        /*013a*/ 	.short	(.L_53 - .L_52)
	.align		4
.L_52:
        /*013c*/ 	.word	index@(arange_u16_vec4)
        /*0140*/ 	.word	0x00000000


	//----- nvinfo : EIATTR_REGCOUNT
	.align		4
.L_53:
        /*0144*/ 	.byte	0x04, 0x2f
        /*0146*/ 	.short	(.L_55 - .L_54)
	.align		4
.L_54:
        /*0148*/ 	.word	index@(arange_u32_vec4)
        /*014c*/ 	.word	0x0000001f


	//----- nvinfo : EIATTR_FRAME_SIZE
	.align		4
.L_55:
        /*0150*/ 	.byte	0x04, 0x11
        /*0152*/ 	.short	(.L_57 - .L_56)
	.align		4
.L_56:
        /*0154*/ 	.word	index@($__internal_1_$__cuda_sm20_div_u64)
        /*0158*/ 	.word	0x00000000


	//----- nvinfo : EIATTR_FRAME_SIZE
	.align		4
.L_57:
        /*015c*/ 	.byte	0x04, 0x11
        /*015e*/ 	.short	(.L_59 - .L_58)
	.align		4
.L_58:
        /*0160*/ 	.word	index@(arange_u32_vec4)
        /*0164*/ 	.word	0x00000000


	//----- nvinfo : EIATTR_REGCOUNT
	.align		4
.L_59:
        /*0168*/ 	.byte	0x04, 0x2f
        /*016a*/ 	.short	(.L_61 - .L_60)
	.align		4
.L_60:
        /*016c*/ 	.word	index@(arange_u64_vec4)
        /*0170*/ 	.word	0x00000028


	//----- nvinfo : EIATTR_FRAME_SIZE
	.align		4
.L_61:
        /*0174*/ 	.byte	0x04, 0x11
        /*0176*/ 	.short	(.L_63 - .L_62)
	.align		4
.L_62:
        /*0178*/ 	.word	index@($__internal_0_$__cuda_sm20_div_u64)
        /*017c*/ 	.word	0x00000000


	//----- nvinfo : EIATTR_FRAME_SIZE
	.align		4
.L_63:
        /*0180*/ 	.byte	0x04, 0x11
        /*0182*/ 	.short	(.L_65 - .L_64)
	.align		4
.L_64:
        /*0184*/ 	.word	index@(arange_u64_vec4)
        /*0188*/ 	.word	0x00000000


	//----- nvinfo : EIATTR_MIN_STACK_SIZE
	.align		4
.L_65:
        /*018c*/ 	.byte	0x04, 0x12
        /*018e*/ 	.short	(.L_67 - .L_66)
	.align		4
.L_66:
        /*0190*/ 	.word	index@(arange_u64_vec4)
        /*0194*/ 	.word	0x00000000


	//----- nvinfo : EIATTR_MIN_STACK_SIZE
	.align		4
.L_67:
        /*0198*/ 	.byte	0x04, 0x12
        /*019a*/ 	.short	(.L_69 - .L_68)
	.align		4
.L_68:
        /*019c*/ 	.word	index@(arange_u32_vec4)
        /*01a0*/ 	.word	0x00000000


	//----- nvinfo : EIATTR_MIN_STACK_SIZE
	.align		4
.L_69:
        /*01a4*/ 	.byte	0x04, 0x12
        /*01a6*/ 	.short	(.L_71 - .L_70)
	.align		4
.L_70:
        /*01a8*/ 	.word	index@(arange_u16_vec4)
        /*01ac*/ 	.word	0x00000000


	//----- nvinfo : EIATTR_MIN_STACK_SIZE
	.align		4
.L_71:
        /*01b0*/ 	.byte	0x04, 0x12
        /*01b2*/ 	.short	(.L_73 - .L_72)
	.align		4
.L_72:
        /*01b4*/ 	.word	index@(arange_u8_vec4)
        /*01b8*/ 	.word	0x00000000


	//----- nvinfo : EIATTR_MIN_STACK_SIZE
	.align		4
.L_73:
        /*01bc*/ 	.byte	0x04, 0x12
        /*01be*/ 	.short	(.L_75 - .L_74)
	.align		4
.L_74:
        /*01c0*/ 	.word	index@(arange_i64_vec4)
        /*01c4*/ 	.word	0x00000000


	//----- nvinfo : EIATTR_MIN_STACK_SIZE
	.align		4
.L_75:
        /*01c8*/ 	.byte	0x04, 0x12
        /*01ca*/ 	.short	(.L_77 - .L_76)
	.align		4
.L_76:
        /*01cc*/ 	.word	index@(arange_i32_vec4)
        /*01d0*/ 	.word	0x00000000


	//----- nvinfo : EIATTR_MIN_STACK_SIZE
	.align		4
.L_77:
        /*01d4*/ 	.byte	0x04, 0x12
        /*01d6*/ 	.short	(.L_79 - .L_78)
	.align		4
.L_78:
        /*01d8*/ 	.word	index@(arange_i16_vec4)
        /*01dc*/ 	.word	0x00000000


	//----- nvinfo : EIATTR_MIN_STACK_SIZE
	.align		4
.L_79:
        /*01e0*/ 	.byte	0x04, 0x12
        /*01e2*/ 	.short	(.L_81 - .L_80)
	.align		4
.L_80:
        /*01e4*/ 	.word	index@(arange_i8_vec4)
        /*01e8*/ 	.word	0x00000000


	//----- nvinfo : EIATTR_MIN_STACK_SIZE
	.align		4
.L_81:
        /*01ec*/ 	.byte	0x04, 0x12
        /*01ee*/ 	.short	(.L_83 - .L_82)
	.align		4
.L_82:
        /*01f0*/ 	.word	index@(arange_f64_vec4)
        /*01f4*/ 	.word	0x00000000


	//----- nvinfo : EIATTR_MIN_STACK_SIZE
	.align		4
.L_83:
        /*01f8*/ 	.byte	0x04, 0x12
        /*01fa*/ 	.short	(.L_85 - .L_84)
	.align		4
.L_84:
        /*01fc*/ 	.word	index@(arange_f32_vec4)
        /*0200*/ 	.word	0x00000000


	//----- nvinfo : EIATTR_MIN_STACK_SIZE
	.align		4
.L_85:
        /*0204*/ 	.byte	0x04, 0x12
        /*0206*/ 	.short	(.L_87 - .L_86)
	.align		4
.L_86:
        /*0208*/ 	.word	index@(arange_f16_vec2)
        /*020c*/ 	.word	0x00000000
.L_87:


//--------------------- .nv.compat                --------------------------
	.section	.nv.compat,"",@"SHT_CUDA_COMPAT_INFO"
	.align	4
        /*0000*/ 	.byte	0x02, 0x09, 0x00, 0x00, 0x02, 0x02, 0x01, 0x00, 0x02, 0x05, 0x05, 0x00, 0x03, 0x07, 0x01, 0x01
        /*0010*/ 	.byte	0x02, 0x03, 0x00, 0x00, 0x02, 0x06, 0x01, 0x00, 0x04, 0x0b, 0x08, 0x00, 0x01, 0x00, 0x00, 0x00
        /*0020*/ 	.byte	0x00, 0x00, 0x00, 0x00


//--------------------- .nv.info.arange_u64_vec4  --------------------------
	.section	.nv.info.arange_u64_vec4,"",@"SHT_CUDA_INFO"
	.sectionflags	@""
	.align	4


	//----- nvinfo : EIATTR_CUDA_API_VERSION
	.align		4
        /*0000*/ 	.byte	0x04, 0x37
        /*0002*/ 	.short	(.L_89 - .L_88)
.L_88:
        /*0004*/ 	.word	0x00000082


	//----- nvinfo : EIATTR_KPARAM_INFO
	.align		4
.L_89:
        /*0008*/ 	.byte	0x04, 0x17
        /*000a*/ 	.short	(.L_91 - .L_90)
.L_90:
        /*000c*/ 	.word	0x00000000
        /*0010*/ 	.short	0x0003
        /*0012*/ 	.short	0x0018
        /*0014*/ 	.byte	0x00, 0xf0, 0x21, 0x00


	//----- nvinfo : EIATTR_KPARAM_INFO
	.align		4
.L_91:
        /*0018*/ 	.byte	0x04, 0x17
        /*001a*/ 	.short	(.L_93 - .L_92)
.L_92:
        /*001c*/ 	.word	0x00000000
        /*0020*/ 	.short	0x0002
        /*0022*/ 	.short	0x0010
        /*0024*/ 	.byte	0x00, 0xf0, 0x21, 0x00


	//----- nvinfo : EIATTR_KPARAM_INFO
	.align		4
.L_93:
        /*0028*/ 	.byte	0x04, 0x17
        /*002a*/ 	.short	(.L_95 - .L_94)
.L_94:
        /*002c*/ 	.word	0x00000000
        /*0030*/ 	.short	0x0001
        /*0032*/ 	.short	0x0008
        /*0034*/ 	.byte	0x00, 0xf0, 0x21, 0x00


	//----- nvinfo : EIATTR_KPARAM_INFO
	.align		4
.L_95:
        /*0038*/ 	.byte	0x04, 0x17
        /*003a*/ 	.short	(.L_97 - .L_96)
.L_96:
        /*003c*/ 	.word	0x00000000
        /*0040*/ 	.short	0x0000
        /*0042*/ 	.short	0x0000
        /*0044*/ 	.byte	0x00, 0xf5, 0x21, 0x00


	//----- nvinfo : EIATTR_SPARSE_MMA_MASK
	.align		4
.L_97:
        /*0048*/ 	.byte	0x03, 0x50
        /*004a*/ 	.short	0x0000


	//----- nvinfo : EIATTR_MAXREG_COUNT
	.align		4
        /*004c*/ 	.byte	0x03, 0x1b
        /*004e*/ 	.short	0x00ff


	//----- nvinfo : EIATTR_MERCURY_ISA_VERSION
	.align		4
        /*0050*/ 	.byte	0x03, 0x5f
        /*0052*/ 	.short	0x0101


	//----- nvinfo : EIATTR_VRC_CTA_INIT_COUNT
	.align		4
        /*0054*/ 	.byte	0x02, 0x4a
	.zero		1
	.zero		1


	//----- nvinfo : EIATTR_EXIT_INSTR_OFFSETS
	.align		4
        /*0058*/ 	.byte	0x04, 0x1c
        /*005a*/ 	.short	(.L_99 - .L_98)


	//   ....[0]....
.L_98:
        /*005c*/ 	.word	0x00000ea0


	//   ....[1]....
        /*0060*/ 	.word	0x000012e0


	//   ....[2]....
        /*0064*/ 	.word	0x000014a0


	//   ....[3]....
        /*0068*/ 	.word	0x00001600


	//   ....[4]....
        /*006c*/ 	.word	0x000016b0


	//----- nvinfo : EIATTR_CRS_STACK_SIZE
	.align		4
.L_99:
        /*0070*/ 	.byte	0x04, 0x1e
        /*0072*/ 	.short	(.L_101 - .L_100)
.L_100:
        /*0074*/ 	.word	0x00000000


	//----- nvinfo : EIATTR_CBANK_PARAM_SIZE
	.align		4
.L_101:
        /*0078*/ 	.byte	0x03, 0x19
        /*007a*/ 	.short	0x0020


	//----- nvinfo : EIATTR_PARAM_CBANK
	.align		4
        /*007c*/ 	.byte	0x04, 0x0a
        /*007e*/ 	.short	(.L_103 - .L_102)
	.align		4
.L_102:
        /*0080*/ 	.word	index@(.nv.constant0.arange_u64_vec4)
        /*0084*/ 	.short	0x0380
        /*0086*/ 	.short	0x0020


	//----- nvinfo : EIATTR_SW_WAR
	.align		4
.L_103:
        /*0088*/ 	.byte	0x04, 0x36
        /*008a*/ 	.short	(.L_105 - .L_104)
.L_104:
        /*008c*/ 	.word	0x00000008
.L_105:


//--------------------- .nv.info.arange_u32_vec4  --------------------------
	.section	.nv.info.arange_u32_vec4,"",@"SHT_CUDA_INFO"
	.sectionflags	@""
	.align	4


	//----- nvinfo : EIATTR_CUDA_API_VERSION
	.align		4
        /*0000*/ 	.byte	0x04, 0x37
        /*0002*/ 	.short	(.L_107 - .L_106)
.L_106:
        /*0004*/ 	.word	0x00000082


	//----- nvinfo : EIATTR_KPARAM_INFO
	.align		4
.L_107:
        /*0008*/ 	.byte	0x04, 0x17
        /*000a*/ 	.short	(.L_109 - .L_108)
.L_108:
        /*000c*/ 	.word	0x00000000
        /*0010*/ 	.short	0x0003
        /*0012*/ 	.short	0x0010
        /*0014*/ 	.byte	0x00, 0xf0, 0x21, 0x00


	//----- nvinfo : EIATTR_KPARAM_INFO
	.align		4
.L_109:
        /*0018*/ 	.byte	0x04, 0x17
        /*001a*/ 	.short	(.L_111 - .L_110)
.L_110:
        /*001c*/ 	.word	0x00000000
        /*0020*/ 	.short	0x0002
        /*0022*/ 	.short	0x000c
        /*0024*/ 	.byte	0x00, 0xf0, 0x11, 0x00


	//----- nvinfo : EIATTR_KPARAM_INFO
	.align		4
.L_111:
        /*0028*/ 	.byte	0x04, 0x17
        /*002a*/ 	.short	(.L_113 - .L_112)
.L_112:
        /*002c*/ 	.word	0x00000000
        /*0030*/ 	.short	0x0001
        /*0032*/ 	.short	0x0008
        /*0034*/ 	.byte	0x00, 0xf0, 0x11, 0x00


	//----- nvinfo : EIATTR_KPARAM_INFO
	.align		4
.L_113:
        /*0038*/ 	.byte	0x04, 0x17
        /*003a*/ 	.short	(.L_115 - .L_114)
.L_114:
        /*003c*/ 	.word	0x00000000
        /*0040*/ 	.short	0x0000
        /*0042*/ 	.short	0x0000
        /*0044*/ 	.byte	0x00, 0xf5, 0x21, 0x00


	//----- nvinfo : EIATTR_SPARSE_MMA_MASK
	.align		4
.L_115:
        /*0048*/ 	.byte	0x03, 0x50
        /*004a*/ 	.short	0x0000


	//----- nvinfo : EIATTR_MAXREG_COUNT
	.align		4
        /*004c*/ 	.byte	0x03, 0x1b
        /*004e*/ 	.short	0x00ff


	//----- nvinfo : EIATTR_MERCURY_ISA_VERSION
	.align		4
        /*0050*/ 	.byte	0x03, 0x5f
        /*0052*/ 	.short	0x0101


	//----- nvinfo : EIATTR_VRC_CTA_INIT_COUNT
	.align		4
        /*0054*/ 	.byte	0x02, 0x4a
	.zero		1
	.zero		1


	//----- nvinfo : EIATTR_EXIT_INSTR_OFFSETS
	.align		4
        /*0058*/ 	.byte	0x04, 0x1c
        /*005a*/ 	.short	(.L_117 - .L_116)


	//   ....[0]....
.L_116:
        /*005c*/ 	.word	0x00000980


	//   ....[1]....
        /*0060*/ 	.word	0x00000cd0


	//   ....[2]....
        /*0064*/ 	.word	0x00000e20


	//   ....[3]....
        /*0068*/ 	.word	0x00000f30


	//   ....[4]....
        /*006c*/ 	.word	0x00000fa0


	//----- nvinfo : EIATTR_CRS_STACK_SIZE
	.align		4
.L_117:
        /*0070*/ 	.byte	0x04, 0x1e
        /*0072*/ 	.short	(.L_119 - .L_118)
.L_118:
        /*0074*/ 	.word	0x00000000


	//----- nvinfo : EIATTR_CBANK_PARAM_SIZE
	.align		4
.L_119:
        /*0078*/ 	.byte	0x03, 0x19
        /*007a*/ 	.short	0x0018


	//----- nvinfo : EIATTR_PARAM_CBANK
	.align		4
        /*007c*/ 	.byte	0x04, 0x0a
        /*007e*/ 	.short	(.L_121 - .L_120)
	.align		4
.L_120:
        /*0080*/ 	.word	index@(.nv.constant0.arange_u32_vec4)
        /*0084*/ 	.short	0x0380
        /*0086*/ 	.short	0x0018


	//----- nvinfo : EIATTR_SW_WAR
	.align		4
.L_121:
        /*0088*/ 	.byte	0x04, 0x36
        /*008a*/ 	.short	(.L_123 - .L_122)
.L_122:
        /*008c*/ 	.word	0x00000008
.L_123:


//--------------------- .nv.info.arange_u16_vec4  --------------------------
	.section	.nv.info.arange_u16_vec4,"",@"SHT_CUDA_INFO"
	.sectionflags	@""
	.align	4


	//----- nvinfo : EIATTR_CUDA_API_VERSION
	.align		4
        /*0000*/ 	.byte	0x04, 0x37
        /*0002*/ 	.short	(.L_125 - .L_124)
.L_124:
        /*0004*/ 	.word	0x00000082


	//----- nvinfo : EIATTR_KPARAM_INFO
	.align		4
.L_125:
        /*0008*/ 	.byte	0x04, 0x17
        /*000a*/ 	.short	(.L_127 - .L_126)
.L_126:
        /*000c*/ 	.word	0x00000000
        /*0010*/ 	.short	0x0003
        /*0012*/ 	.short	0x0010
        /*0014*/ 	.byte	0x00, 0xf0, 0x21, 0x00


	//----- nvinfo : EIATTR_KPARAM_INFO
	.align		4
.L_127:
        /*0018*/ 	.byte	0x04, 0x17
        /*001a*/ 	.short	(.L_129 - .L_128)
.L_128:
        /*001c*/ 	.word	0x00000000
        /*0020*/ 	.short	0x0002
        /*0022*/ 	.short	0x000a
        /*0024*/ 	.byte	0x00, 0xf0, 0x09, 0x00


	//----- nvinfo : EIATTR_KPARAM_INFO
	.align		4
.L_129:
        /*0028*/ 	.byte	0x04, 0x17
        /*002a*/ 	.short	(.L_131 - .L_130)
.L_130:
        /*002c*/ 	.word	0x00000000
        /*0030*/ 	.short	0x0001
        /*0032*/ 	.short	0x0008
        /*0034*/ 	.byte	0x00, 0xf0, 0x09, 0x00


	//----- nvinfo : EIATTR_KPARAM_INFO
	.align		4
.L_131:
        /*0038*/ 	.byte	0x04, 0x17
        /*003a*/ 	.short	(.L_133 - .L_132)
.L_132:
        /*003c*/ 	.word	0x00000000
        /*0040*/ 	.short	0x0000
        /*0042*/ 	.short	0x0000
        /*0044*/ 	.byte	0x00, 0xf5, 0x21, 0x00


	//----- nvinfo : EIATTR_SPARSE_MMA_MASK
	.align		4
.L_133:
        /*0048*/ 	.byte	0x03, 0x50
        /*004a*/ 	.short	0x0000


	//----- nvinfo : EIATTR_MAXREG_COUNT
	.align		4
        /*004c*/ 	.byte	0x03, 0x1b
        /*004e*/ 	.short	0x00ff


	//----- nvinfo : EIATTR_MERCURY_ISA_VERSION
	.align		4
        /*0050*/ 	.byte	0x03, 0x5f
        /*0052*/ 	.short	0x0101


	//----- nvinfo : EIATTR_VRC_CTA_INIT_COUNT
	.align		4
        /*0054*/ 	.byte	0x02, 0x4a
	.zero		1
	.zero		1


	//----- nvinfo : EIATTR_EXIT_INSTR_OFFSETS
	.align		4
        /*0058*/ 	.byte	0x04, 0x1c
        /*005a*/ 	.short	(.L_135 - .L_134)


	//   ....[0]....
.L_134:
        /*005c*/ 	.word	0x00000ae0


	//   ....[1]....
        /*0060*/ 	.word	0x00000e70


	//   ....[2]....
        /*0064*/ 	.word	0x00001000


	//   ....[3]....
        /*0068*/ 	.word	0x00001150


	//   ....[4]....
        /*006c*/ 	.word	0x00001210


	//----- nvinfo : EIATTR_CRS_STACK_SIZE
	.align		4
.L_135:
        /*0070*/ 	.byte	0x04, 0x1e
        /*0072*/ 	.short	(.L_137 - .L_136)
.L_136:
        /*0074*/ 	.word	0x00000000


	//----- nvinfo : EIATTR_CBANK_PARAM_SIZE
	.align		4
.L_137:
        /*0078*/ 	.byte	0x03, 0x19
        /*007a*/ 	.short	0x0018


	//----- nvinfo : EIATTR_PARAM_CBANK
	.align		4
        /*007c*/ 	.byte	0x04, 0x0a
        /*007e*/ 	.short	(.L_139 - .L_138)
	.align		4
.L_138:
        /*0080*/ 	.word	index@(.nv.constant0.arange_u16_vec4)
        /*0084*/ 	.short	0x0380
        /*0086*/ 	.short	0x0018


	//----- nvinfo : EIATTR_SW_WAR
	.align		4
.L_139:
        /*0088*/ 	.byte	0x04, 0x36
        /*008a*/ 	.short	(.L_141 - .L_140)
.L_140:
        /*008c*/ 	.word	0x00000008
.L_141:


//--------------------- .nv.info.arange_u8_vec4   --------------------------
	.section	.nv.info.arange_u8_vec4,"",@"SHT_CUDA_INFO"
	.sectionflags	@""
	.align	4


	//----- nvinfo : EIATTR_CUDA_API_VERSION
	.align		4
        /*0000*/ 	.byte	0x04, 0x37
        /*0002*/ 	.short	(.L_143 - .L_142)
.L_142:
        /*0004*/ 	.word	0x00000082


	//----- nvinfo : EIATTR_KPARAM_INFO
	.align		4
.L_143:
        /*0008*/ 	.byte	0x04, 0x17
        /*000a*/ 	.short	(.L_145 - .L_144)
.L_144:
        /*000c*/ 	.word	0x00000000
        /*0010*/ 	.short	0x0003
        /*0012*/ 	.short	0x0010
        /*0014*/ 	.byte	0x00, 0xf0, 0x21, 0x00


	//----- nvinfo : EIATTR_KPARAM_INFO
	.align		4
.L_145:
        /*0018*/ 	.byte	0x04, 0x17
        /*001a*/ 	.short	(.L_147 - .L_146)
.L_146:
        /*001c*/ 	.word	0x00000000
        /*0020*/ 	.short	0x0002
        /*0022*/ 	.short	0x0009
        /*0024*/ 	.byte	0x00, 0xf0, 0x05, 0x00


	//----- nvinfo : EIATTR_KPARAM_INFO
	.align		4
.L_147:
        /*0028*/ 	.byte	0x04, 0x17
        /*002a*/ 	.short	(.L_149 - .L_148)
.L_148:
        /*002c*/ 	.word	0x00000000
        /*0030*/ 	.short	0x0001
        /*0032*/ 	.short	0x0008
        /*0034*/ 	.byte	0x00, 0xf0, 0x05, 0x00


	//----- nvinfo : EIATTR_KPARAM_INFO
	.align		4
.L_149:
        /*0038*/ 	.byte	0x04, 0x17
        /*003a*/ 	.short	(.L_151 - .L_150)
.L_150:
        /*003c*/ 	.word	0x00000000
        /*0040*/ 	.short	0x0000
        /*0042*/ 	.short	0x0000
        /*0044*/ 	.byte	0x00, 0xf5, 0x21, 0x00


	//----- nvinfo : EIATTR_SPARSE_MMA_MASK
	.align		4
.L_151:
        /*0048*/ 	.byte	0x03, 0x50
        /*004a*/ 	.short	0x0000


	//----- nvinfo : EIATTR_MAXREG_COUNT
	.align		4
        /*004c*/ 	.byte	0x03, 0x1b
        /*004e*/ 	.short	0x00ff


	//----- nvinfo : EIATTR_MERCURY_ISA_VERSION
	.align		4
        /*0050*/ 	.byte	0x03, 0x5f
        /*0052*/ 	.short	0x0101


	//----- nvinfo : EIATTR_VRC_CTA_INIT_COUNT
	.align		4
        /*0054*/ 	.byte	0x02, 0x4a
	.zero		1
	.zero		1


	//----- nvinfo : EIATTR_EXIT_INSTR_OFFSETS
	.align		4
        /*0058*/ 	.byte	0x04, 0x1c
        /*005a*/ 	.short	(.L_153 - .L_152)


	//   ....[0]....
.L_152:
        /*005c*/ 	.word	0x00000bb0


	//   ....[1]....
        /*0060*/ 	.word	0x00000ea0


	//   ....[2]....
        /*0064*/ 	.word	0x00001010


	//   ....[3]....
        /*0068*/ 	.word	0x00001140


	//   ....[4]....
        /*006c*/ 	.word	0x000011d0


	//----- nvinfo : EIATTR_CRS_STACK_SIZE
	.align		4
.L_153:
        /*0070*/ 	.byte	0x04, 0x1e
        /*0072*/ 	.short	(.L_155 - .L_154)
.L_154:
        /*0074*/ 	.word	0x00000000


	//----- nvinfo : EIATTR_CBANK_PARAM_SIZE
	.align		4
.L_155:
        /*0078*/ 	.byte	0x03, 0x19
        /*007a*/ 	.short	0x0018


	//----- nvinfo : EIATTR_PARAM_CBANK
	.align		4
        /*007c*/ 	.byte	0x04, 0x0a
        /*007e*/ 	.short	(.L_157 - .L_156)
	.align		4
.L_156:
        /*0080*/ 	.word	index@(.nv.constant0.arange_u8_vec4)
        /*0084*/ 	.short	0x0380
        /*0086*/ 	.short	0x0018


	//----- nvinfo : EIATTR_SW_WAR
	.align		4
.L_157:
        /*0088*/ 	.byte	0x04, 0x36
        /*008a*/ 	.short	(.L_159 - .L_158)
.L_158:
        /*008c*/ 	.word	0x00000008
.L_159:


//--------------------- .nv.info.arange_i64_vec4  --------------------------
	.section	.nv.info.arange_i64_vec4,"",@"SHT_CUDA_INFO"
	.sectionflags	@""
	.align	4


	//----- nvinfo : EIATTR_CUDA_API_VERSION
	.align		4
        /*0000*/ 	.byte	0x04, 0x37
        /*0002*/ 	.short	(.L_161 - .L_160)
.L_160:
        /*0004*/ 	.word	0x00000082


	//----- nvinfo : EIATTR_KPARAM_INFO
	.align		4
.L_161:
        /*0008*/ 	.byte	0x04, 0x17
        /*000a*/ 	.short	(.L_163 - .L_162)
.L_162:
        /*000c*/ 	.word	0x00000000
        /*0010*/ 	.short	0x0003
        /*0012*/ 	.short	0x0018
        /*0014*/ 	.byte	0x00, 0xf0, 0x21, 0x00


	//----- nvinfo : EIATTR_KPARAM_INFO
	.align		4
.L_163:
        /*0018*/ 	.byte	0x04, 0x17
        /*001a*/ 	.short	(.L_165 - .L_164)
.L_164:
        /*001c*/ 	.word	0x00000000
        /*0020*/ 	.short	0x0002
        /*0022*/ 	.short	0x0010
        /*0024*/ 	.byte	0x00, 0xf0, 0x21, 0x00


	//----- nvinfo : EIATTR_KPARAM_INFO
	.align		4
.L_165:
        /*0028*/ 	.byte	0x04, 0x17
        /*002a*/ 	.short	(.L_167 - .L_166)
.L_166:
        /*002c*/ 	.word	0x00000000
        /*0030*/ 	.short	0x0001
        /*0032*/ 	.short	0x0008
        /*0034*/ 	.byte	0x00, 0xf0, 0x21, 0x00


	//----- nvinfo : EIATTR_KPARAM_INFO
	.align		4
.L_167:
        /*0038*/ 	.byte	0x04, 0x17
        /*003a*/ 	.short	(.L_169 - .L_168)
.L_168:
        /*003c*/ 	.word	0x00000000
        /*0040*/ 	.short	0x0000
        /*0042*/ 	.short	0x0000
        /*0044*/ 	.byte	0x00, 0xf5, 0x21, 0x00


	//----- nvinfo : EIATTR_SPARSE_MMA_MASK
	.align		4
.L_169:
        /*0048*/ 	.byte	0x03, 0x50
        /*004a*/ 	.short	0x0000


	//----- nvinfo : EIATTR_MAXREG_COUNT
	.align		4
        /*004c*/ 	.byte	0x03, 0x1b
        /*004e*/ 	.short	0x00ff


	//----- nvinfo : EIATTR_MERCURY_ISA_VERSION
	.align		4
        /*0050*/ 	.byte	0x03, 0x5f
        /*0052*/ 	.short	0x0101


	//----- nvinfo : EIATTR_VRC_CTA_INIT_COUNT
	.align		4
        /*0054*/ 	.byte	0x02, 0x4a
	.zero		1
	.zero		1


	//----- nvinfo : EIATTR_EXIT_INSTR_OFFSETS
	.align		4
        /*0058*/ 	.byte	0x04, 0x1c
        /*005a*/ 	.short	(.L_171 - .L_170)


	//   ....[0]....
.L_170:
        /*005c*/ 	.word	0x00000ea0


	//   ....[1]....
        /*0060*/ 	.word	0x000012e0


	//   ....[2]....
        /*0064*/ 	.word	0x000014a0


	//   ....[3]....
        /*0068*/ 	.word	0x00001600


	//   ....[4]....
        /*006c*/ 	.word	0x000016b0


	//----- nvinfo : EIATTR_CRS_STACK_SIZE
	.align		4
.L_171:
        /*0070*/ 	.byte	0x04, 0x1e
        /*0072*/ 	.short	(.L_173 - .L_172)
.L_172:
        /*0074*/ 	.word	0x00000000


	//----- nvinfo : EIATTR_CBANK_PARAM_SIZE
	.align		4
.L_173:
        /*0078*/ 	.byte	0x03, 0x19
        /*007a*/ 	.short	0x0020


	//----- nvinfo : EIATTR_PARAM_CBANK
	.align		4
        /*007c*/ 	.byte	0x04, 0x0a
        /*007e*/ 	.short	(.L_175 - .L_174)
	.align		4
.L_174:
        /*0080*/ 	.word	index@(.nv.constant0.arange_i64_vec4)
        /*0084*/ 	.short	0x0380
        /*0086*/ 	.short	0x0020


	//----- nvinfo : EIATTR_SW_WAR
	.align		4
.L_175:
        /*0088*/ 	.byte	0x04, 0x36
        /*008a*/ 	.short	(.L_177 - .L_176)
.L_176:
        /*008c*/ 	.word	0x00000008
.L_177:


//--------------------- .nv.info.arange_i32_vec4  --------------------------
	.section	.nv.info.arange_i32_vec4,"",@"SHT_CUDA_INFO"
	.sectionflags	@""
	.align	4


	//----- nvinfo : EIATTR_CUDA_API_VERSION
	.align		4
        /*0000*/ 	.byte	0x04, 0x37
        /*0002*/ 	.short	(.L_179 - .L_178)
.L_178:
        /*0004*/ 	.word	0x00000082


	//----- nvinfo : EIATTR_KPARAM_INFO
	.align		4
.L_179:
        /*0008*/ 	.byte	0x04, 0x17
        /*000a*/ 	.short	(.L_181 - .L_180)
.L_180:
        /*000c*/ 	.word	0x00000000
        /*0010*/ 	.short	0x0003
        /*0012*/ 	.short	0x0010
        /*0014*/ 	.byte	0x00, 0xf0, 0x21, 0x00


	//----- nvinfo : EIATTR_KPARAM_INFO
	.align		4
.L_181:
        /*0018*/ 	.byte	0x04, 0x17
        /*001a*/ 	.short	(.L_183 - .L_182)
.L_182:
        /*001c*/ 	.word	0x00000000
        /*0020*/ 	.short	0x0002
        /*0022*/ 	.short	0x000c
        /*0024*/ 	.byte	0x00, 0xf0, 0x11, 0x00


	//----- nvinfo : EIATTR_KPARAM_INFO
	.align		4
.L_183:
        /*0028*/ 	.byte	0x04, 0x17
        /*002a*/ 	.short	(.L_185 - .L_184)
.L_184:
        /*002c*/ 	.word	0x00000000
        /*0030*/ 	.short	0x0001
        /*0032*/ 	.short	0x0008
        /*0034*/ 	.byte	0x00, 0xf0, 0x11, 0x00


	//----- nvinfo : EIATTR_KPARAM_INFO
	.align		4
.L_185:
        /*0038*/ 	.byte	0x04, 0x17
        /*003a*/ 	.short	(.L_187 - .L_186)
.L_186:
        /*003c*/ 	.word	0x00000000
        /*0040*/ 	.short	0x0000
        /*0042*/ 	.short	0x0000
        /*0044*/ 	.byte	0x00, 0xf5, 0x21, 0x00


	//----- nvinfo : EIATTR_SPARSE_MMA_MASK
	.align		4
.L_187:
        /*0048*/ 	.byte	0x03, 0x50
        /*004a*/ 	.short	0x0000


	//----- nvinfo : EIATTR_MAXREG_COUNT
	.align		4
        /*004c*/ 	.byte	0x03, 0x1b
        /*004e*/ 	.short	0x00ff


	//----- nvinfo : EIATTR_MERCURY_ISA_VERSION
	.align		4
        /*0050*/ 	.byte	0x03, 0x5f
        /*0052*/ 	.short	0x0101


	//----- nvinfo : EIATTR_VRC_CTA_INIT_COUNT
	.align		4
        /*0054*/ 	.byte	0x02, 0x4a
	.zero		1
	.zero		1


	//----- nvinfo : EIATTR_EXIT_INSTR_OFFSETS
	.align		4
        /*0058*/ 	.byte	0x04, 0x1c
        /*005a*/ 	.short	(.L_189 - .L_188)


	//   ....[0]....
.L_188:
        /*005c*/ 	.word	0x00000980


	//   ....[1]....
        /*0060*/ 	.word	0x00000cd0


	//   ....[2]....
        /*0064*/ 	.word	0x00000e20


	//   ....[3]....
        /*0068*/ 	.word	0x00000f30


	//   ....[4]....
        /*006c*/ 	.word	0x00000fa0


	//----- nvinfo : EIATTR_CRS_STACK_SIZE
	.align		4
.L_189:
        /*0070*/ 	.byte	0x04, 0x1e
        /*0072*/ 	.short	(.L_191 - .L_190)
.L_190:
        /*0074*/ 	.word	0x00000000


	//----- nvinfo : EIATTR_CBANK_PARAM_SIZE
	.align		4
.L_191:
        /*0078*/ 	.byte	0x03, 0x19
        /*007a*/ 	.short	0x0018


	//----- nvinfo : EIATTR_PARAM_CBANK
	.align		4
        /*007c*/ 	.byte	0x04, 0x0a
        /*007e*/ 	.short	(.L_193 - .L_192)
	.align		4
.L_192:
        /*0080*/ 	.word	index@(.nv.constant0.arange_i32_vec4)
        /*0084*/ 	.short	0x0380
        /*0086*/ 	.short	0x0018


	//----- nvinfo : EIATTR_SW_WAR
	.align		4
.L_193:
        /*0088*/ 	.byte	0x04, 0x36
        /*008a*/ 	.short	(.L_195 - .L_194)
.L_194:
        /*008c*/ 	.word	0x00000008
.L_195:


//--------------------- .nv.info.arange_i16_vec4  --------------------------
	.section	.nv.info.arange_i16_vec4,"",@"SHT_CUDA_INFO"
	.sectionflags	@""
	.align	4


	//----- nvinfo : EIATTR_CUDA_API_VERSION
	.align		4
        /*0000*/ 	.byte	0x04, 0x37
        /*0002*/ 	.short	(.L_197 - .L_196)
.L_196:
        /*0004*/ 	.word	0x00000082


	//----- nvinfo : EIATTR_KPARAM_INFO
	.align		4
.L_197:
        /*0008*/ 	.byte	0x04, 0x17
        /*000a*/ 	.short	(.L_199 - .L_198)
.L_198:
        /*000c*/ 	.word	0x00000000
        /*0010*/ 	.short	0x0003
        /*0012*/ 	.short	0x0010
        /*0014*/ 	.byte	0x00, 0xf0, 0x21, 0x00


	//----- nvinfo : EIATTR_KPARAM_INFO
	.align		4
.L_199:
        /*0018*/ 	.byte	0x04, 0x17
        /*001a*/ 	.short	(.L_201 - .L_200)
.L_200:
        /*001c*/ 	.word	0x00000000
        /*0020*/ 	.short	0x0002
        /*0022*/ 	.short	0x000a
        /*0024*/ 	.byte	0x00, 0xf0, 0x09, 0x00


	//----- nvinfo : EIATTR_KPARAM_INFO
	.align		4
.L_201:
        /*0028*/ 	.byte	0x04, 0x17
        /*002a*/ 	.short	(.L_203 - .L_202)
.L_202:
        /*002c*/ 	.word	0x00000000
        /*0030*/ 	.short	0x0001
        /*0032*/ 	.short	0x0008
        /*0034*/ 	.byte	0x00, 0xf0, 0x09, 0x00


	//----- nvinfo : EIATTR_KPARAM_INFO
	.align		4
.L_203:
        /*0038*/ 	.byte	0x04, 0x17
        /*003a*/ 	.short	(.L_205 - .L_204)
.L_204:
        /*003c*/ 	.word	0x00000000
        /*0040*/ 	.short	0x0000
        /*0042*/ 	.short	0x0000
        /*0044*/ 	.byte	0x00, 0xf5, 0x21, 0x00


	//----- nvinfo : EIATTR_SPARSE_MMA_MASK
	.align		4
.L_205:
        /*0048*/ 	.byte	0x03, 0x50
        /*004a*/ 	.short	0x0000


	//----- nvinfo : EIATTR_MAXREG_COUNT
	.align		4
        /*004c*/ 	.byte	0x03, 0x1b
        /*004e*/ 	.short	0x00ff


	//----- nvinfo : EIATTR_MERCURY_ISA_VERSION
	.align		4
        /*0050*/ 	.byte	0x03, 0x5f
        /*0052*/ 	.short	0x0101


	//----- nvinfo : EIATTR_VRC_CTA_INIT_COUNT
	.align		4
        /*0054*/ 	.byte	0x02, 0x4a
	.zero		1
	.zero		1


	//----- nvinfo : EIATTR_EXIT_INSTR_OFFSETS
	.align		4
        /*0058*/ 	.byte	0x04, 0x1c
        /*005a*/ 	.short	(.L_207 - .L_206)


	//   ....[0]....
.L_206:
        /*005c*/ 	.word	0x00000ae0


	//   ....[1]....
        /*0060*/ 	.word	0x00000e70


	//   ....[2]....
        /*0064*/ 	.word	0x00001000


	//   ....[3]....
        /*0068*/ 	.word	0x00001150


	//   ....[4]....
        /*006c*/ 	.word	0x00001210


	//----- nvinfo : EIATTR_CRS_STACK_SIZE
	.align		4
.L_207:
        /*0070*/ 	.byte	0x04, 0x1e
        /*0072*/ 	.short	(.L_209 - .L_208)
.L_208:
        /*0074*/ 	.word	0x00000000


	//----- nvinfo : EIATTR_CBANK_PARAM_SIZE
	.align		4
.L_209:
        /*0078*/ 	.byte	0x03, 0x19
        /*007a*/ 	.short	0x0018


	//----- nvinfo : EIATTR_PARAM_CBANK
	.align		4
        /*007c*/ 	.byte	0x04, 0x0a
        /*007e*/ 	.short	(.L_211 - .L_210)
	.align		4
.L_210:
        /*0080*/ 	.word	index@(.nv.constant0.arange_i16_vec4)
        /*0084*/ 	.short	0x0380
        /*0086*/ 	.short	0x0018


	//----- nvinfo : EIATTR_SW_WAR
	.align		4
.L_211:
        /*0088*/ 	.byte	0x04, 0x36
        /*008a*/ 	.short	(.L_213 - .L_212)
.L_212:
        /*008c*/ 	.word	0x00000008
.L_213:


//--------------------- .nv.info.arange_i8_vec4   --------------------------
	.section	.nv.info.arange_i8_vec4,"",@"SHT_CUDA_INFO"
	.sectionflags	@""
	.align	4


	//----- nvinfo : EIATTR_CUDA_API_VERSION
	.align		4
        /*0000*/ 	.byte	0x04, 0x37
        /*0002*/ 	.short	(.L_215 - .L_214)
.L_214:
        /*0004*/ 	.word	0x00000082


	//----- nvinfo : EIATTR_KPARAM_INFO
	.align		4
.L_215:
        /*0008*/ 	.byte	0x04, 0x17
        /*000a*/ 	.short	(.L_217 - .L_216)
.L_216:
        /*000c*/ 	.word	0x00000000
        /*0010*/ 	.short	0x0003
        /*0012*/ 	.short	0x0010
        /*0014*/ 	.byte	0x00, 0xf0, 0x21, 0x00


	//----- nvinfo : EIATTR_KPARAM_INFO
	.align		4
.L_217:
        /*0018*/ 	.byte	0x04, 0x17
        /*001a*/ 	.short	(.L_219 - .L_218)
.L_218:
        /*001c*/ 	.word	0x00000000
        /*0020*/ 	.short	0x0002
        /*0022*/ 	.short	0x0009
        /*0024*/ 	.byte	0x00, 0xf0, 0x05, 0x00


	//----- nvinfo : EIATTR_KPARAM_INFO
	.align		4
.L_219:
        /*0028*/ 	.byte	0x04, 0x17
        /*002a*/ 	.short	(.L_221 - .L_220)
.L_220:
        /*002c*/ 	.word	0x00000000
        /*0030*/ 	.short	0x0001
        /*0032*/ 	.short	0x0008
        /*0034*/ 	.byte	0x00, 0xf0, 0x05, 0x00


	//----- nvinfo : EIATTR_KPARAM_INFO
	.align		4
.L_221:
        /*0038*/ 	.byte	0x04, 0x17
        /*003a*/ 	.short	(.L_223 - .L_222)
.L_222:
        /*003c*/ 	.word	0x00000000
        /*0040*/ 	.short	0x0000
        /*0042*/ 	.short	0x0000
        /*0044*/ 	.byte	0x00, 0xf5, 0x21, 0x00


	//----- nvinfo : EIATTR_SPARSE_MMA_MASK
	.align		4
.L_223:
        /*0048*/ 	.byte	0x03, 0x50
        /*004a*/ 	.short	0x0000


	//----- nvinfo : EIATTR_MAXREG_COUNT
	.align		4
        /*004c*/ 	.byte	0x03, 0x1b
        /*004e*/ 	.short	0x00ff


	//----- nvinfo : EIATTR_MERCURY_ISA_VERSION
	.align		4
        /*0050*/ 	.byte	0x03, 0x5f
        /*0052*/ 	.short	0x0101


	//----- nvinfo : EIATTR_VRC_CTA_INIT_COUNT
	.align		4
        /*0054*/ 	.byte	0x02, 0x4a
	.zero		1
	.zero		1


	//----- nvinfo : EIATTR_EXIT_INSTR_OFFSETS
	.align		4
        /*0058*/ 	.byte	0x04, 0x1c
        /*005a*/ 	.short	(.L_225 - .L_224)


	//   ....[0]....
.L_224:
        /*005c*/ 	.word	0x00000c00


	//   ....[1]....
        /*0060*/ 	.word	0x00000f00


	//   ....[2]....
        /*0064*/ 	.word	0x00001080


	//   ....[3]....
        /*0068*/ 	.word	0x000011c0


	//   ....[4]....
        /*006c*/ 	.word	0x00001280


	//----- nvinfo : EIATTR_CRS_STACK_SIZE
	.align		4
.L_225:
        /*0070*/ 	.byte	0x04, 0x1e
        /*0072*/ 	.short	(.L_227 - .L_226)
.L_226:
        /*0074*/ 	.word	0x00000000


	//----- nvinfo : EIATTR_CBANK_PARAM_SIZE
	.align		4
.L_227:
        /*0078*/ 	.byte	0x03, 0x19
        /*007a*/ 	.short	0x0018


	//----- nvinfo : EIATTR_PARAM_CBANK
	.align		4
        /*007c*/ 	.byte	0x04, 0x0a
        /*007e*/ 	.short	(.L_229 - .L_228)
	.align		4
.L_228:
        /*0080*/ 	.word	index@(.nv.constant0.arange_i8_vec4)
        /*0084*/ 	.short	0x0380
        /*0086*/ 	.short	0x0018


	//----- nvinfo : EIATTR_SW_WAR
	.align		4
.L_229:
        /*0088*/ 	.byte	0x04, 0x36
        /*008a*/ 	.short	(.L_231 - .L_230)
.L_230:
        /*008c*/ 	.word	0x00000008
.L_231:


//--------------------- .nv.info.arange_f64_vec4  --------------------------
	.section	.nv.info.arange_f64_vec4,"",@"SHT_CUDA_INFO"
	.sectionflags	@""
	.align	4


	//----- nvinfo : EIATTR_CUDA_API_VERSION
	.align		4
        /*0000*/ 	.byte	0x04, 0x37
        /*0002*/ 	.short	(.L_233 - .L_232)
.L_232:
        /*0004*/ 	.word	0x00000082


	//----- nvinfo : EIATTR_KPARAM_INFO
	.align		4
.L_233:
        /*0008*/ 	.byte	0x04, 0x17
        /*000a*/ 	.short	(.L_235 - .L_234)
.L_234:
        /*000c*/ 	.word	0x00000000
        /*0010*/ 	.short	0x0003
        /*0012*/ 	.short	0x0018
        /*0014*/ 	.byte	0x00, 0xf0, 0x21, 0x00


	//----- nvinfo : EIATTR_KPARAM_INFO
	.align		4
.L_235:
        /*0018*/ 	.byte	0x04, 0x17
        /*001a*/ 	.short	(.L_237 - .L_236)
.L_236:
        /*001c*/ 	.word	0x00000000
        /*0020*/ 	.short	0x0002
        /*0022*/ 	.short	0x0010
        /*0024*/ 	.byte	0x00, 0xf0, 0x21, 0x00


	//----- nvinfo : EIATTR_KPARAM_INFO
	.align		4
.L_237:
        /*0028*/ 	.byte	0x04, 0x17
        /*002a*/ 	.short	(.L_239 - .L_238)
.L_238:
        /*002c*/ 	.word	0x00000000
        /*0030*/ 	.short	0x0001
        /*0032*/ 	.short	0x0008
        /*0034*/ 	.byte	0x00, 0xf0, 0x21, 0x00


	//----- nvinfo : EIATTR_KPARAM_INFO
	.align		4
.L_239:
        /*0038*/ 	.byte	0x04, 0x17
        /*003a*/ 	.short	(.L_241 - .L_240)
.L_240:
        /*003c*/ 	.word	0x00000000
        /*0040*/ 	.short	0x0000
        /*0042*/ 	.short	0x0000
        /*0044*/ 	.byte	0x00, 0xf5, 0x21, 0x00


	//----- nvinfo : EIATTR_SPARSE_MMA_MASK
	.align		4
.L_241:
        /*0048*/ 	.byte	0x03, 0x50
        /*004a*/ 	.short	0x0000


	//----- nvinfo : EIATTR_MAXREG_COUNT
	.align		4
        /*004c*/ 	.byte	0x03, 0x1b
        /*004e*/ 	.short	0x00ff


	//----- nvinfo : EIATTR_MERCURY_ISA_VERSION
	.align		4
        /*0050*/ 	.byte	0x03, 0x5f
        /*0052*/ 	.short	0x0101


	//----- nvinfo : EIATTR_VRC_CTA_INIT_COUNT
	.align		4
        /*0054*/ 	.byte	0x02, 0x4a
	.zero		1
	.zero		1


	//----- nvinfo : EIATTR_EXIT_INSTR_OFFSETS
	.align		4
        /*0058*/ 	.byte	0x04, 0x1c
        /*005a*/ 	.short	(.L_243 - .L_242)


	//   ....[0]....
.L_242:
        /*005c*/ 	.word	0x00000a80


	//   ....[1]....
        /*0060*/ 	.word	0x00000f50


	//   ....[2]....
        /*0064*/ 	.word	0x00001160


	//   ....[3]....
        /*0068*/ 	.word	0x000012d0


	//   ....[4]....
        /*006c*/ 	.word	0x00001370


	//----- nvinfo : EIATTR_CRS_STACK_SIZE
	.align		4
.L_243:
        /*0070*/ 	.byte	0x04, 0x1e
        /*0072*/ 	.short	(.L_245 - .L_244)
.L_244:
        /*0074*/ 	.word	0x00000000


	//----- nvinfo : EIATTR_CBANK_PARAM_SIZE
	.align		4
.L_245:
        /*0078*/ 	.byte	0x03, 0x19
        /*007a*/ 	.short	0x0020


	//----- nvinfo : EIATTR_PARAM_CBANK
	.align		4
        /*007c*/ 	.byte	0x04, 0x0a
        /*007e*/ 	.short	(.L_247 - .L_246)
	.align		4
.L_246:
        /*0080*/ 	.word	index@(.nv.constant0.arange_f64_vec4)
        /*0084*/ 	.short	0x0380
        /*0086*/ 	.short	0x0020


	//----- nvinfo : EIATTR_SW_WAR
	.align		4
.L_247:
        /*0088*/ 	.byte	0x04, 0x36
        /*008a*/ 	.short	(.L_249 - .L_248)
.L_248:
        /*008c*/ 	.word	0x00000008
.L_249:


//--------------------- .nv.info.arange_f32_vec4  --------------------------
	.section	.nv.info.arange_f32_vec4,"",@"SHT_CUDA_INFO"
	.sectionflags	@""
	.align	4


	//----- nvinfo : EIATTR_CUDA_API_VERSION
	.align		4
        /*0000*/ 	.byte	0x04, 0x37
        /*0002*/ 	.short	(.L_251 - .L_250)
.L_250:
        /*0004*/ 	.word	0x00000082


	//----- nvinfo : EIATTR_KPARAM_INFO
	.align		4
.L_251:
        /*0008*/ 	.byte	0x04, 0x17
        /*000a*/ 	.short	(.L_253 - .L_252)
.L_252:
        /*000c*/ 	.word	0x00000000
        /*0010*/ 	.short	0x0003
        /*0012*/ 	.short	0x0010
        /*0014*/ 	.byte	0x00, 0xf0, 0x21, 0x00


	//----- nvinfo : EIATTR_KPARAM_INFO
	.align		4
.L_253:
        /*0018*/ 	.byte	0x04, 0x17
        /*001a*/ 	.short	(.L_255 - .L_254)
.L_254:
        /*001c*/ 	.word	0x00000000
        /*0020*/ 	.short	0x0002
        /*0022*/ 	.short	0x000c
        /*0024*/ 	.byte	0x00, 0xf0, 0x11, 0x00


	//----- nvinfo : EIATTR_KPARAM_INFO
	.align		4
.L_255:
        /*0028*/ 	.byte	0x04, 0x17
        /*002a*/ 	.short	(.L_257 - .L_256)
.L_256:
        /*002c*/ 	.word	0x00000000
        /*0030*/ 	.short	0x0001
        /*0032*/ 	.short	0x0008
        /*0034*/ 	.byte	0x00, 0xf0, 0x11, 0x00


	//----- nvinfo : EIATTR_KPARAM_INFO
	.align		4
.L_257:
        /*0038*/ 	.byte	0x04, 0x17
        /*003a*/ 	.short	(.L_259 - .L_258)
.L_258:
        /*003c*/ 	.word	0x00000000
        /*0040*/ 	.short	0x0000
        /*0042*/ 	.short	0x0000
        /*0044*/ 	.byte	0x00, 0xf5, 0x21, 0x00


	//----- nvinfo : EIATTR_SPARSE_MMA_MASK
	.align		4
.L_259:
        /*0048*/ 	.byte	0x03, 0x50
        /*004a*/ 	.short	0x0000


	//----- nvinfo : EIATTR_MAXREG_COUNT
	.align		4
        /*004c*/ 	.byte	0x03, 0x1b
        /*004e*/ 	.short	0x00ff


	//----- nvinfo : EIATTR_MERCURY_ISA_VERSION
	.align		4
        /*0050*/ 	.byte	0x03, 0x5f
        /*0052*/ 	.short	0x0101


	//----- nvinfo : EIATTR_VRC_CTA_INIT_COUNT
	.align		4
        /*0054*/ 	.byte	0x02, 0x4a
	.zero		1
	.zero		1


	//----- nvinfo : EIATTR_EXIT_INSTR_OFFSETS
	.align		4
        /*0058*/ 	.byte	0x04, 0x1c
        /*005a*/ 	.short	(.L_261 - .L_260)


	//   ....[0]....
.L_260:
        /*005c*/ 	.word	0x00000a30


	//   ....[1]....
        /*0060*/ 	.word	0x00000ec0


	//   ....[2]....
        /*0064*/ 	.word	0x000010b0


	//   ....[3]....
        /*0068*/ 	.word	0x00001220


	//   ....[4]....
        /*006c*/ 	.word	0x000012a0


	//----- nvinfo : EIATTR_CRS_STACK_SIZE
	.align		4
.L_261:
        /*0070*/ 	.byte	0x04, 0x1e
        /*0072*/ 	.short	(.L_263 - .L_262)
.L_262:
        /*0074*/ 	.word	0x00000000


	//----- nvinfo : EIATTR_CBANK_PARAM_SIZE
	.align		4
.L_263:
        /*0078*/ 	.byte	0x03, 0x19
        /*007a*/ 	.short	0x0018


	//----- nvinfo : EIATTR_PARAM_CBANK
	.align		4
        /*007c*/ 	.byte	0x04, 0x0a
        /*007e*/ 	.short	(.L_265 - .L_264)
	.align		4
.L_264:
        /*0080*/ 	.word	index@(.nv.constant0.arange_f32_vec4)
        /*0084*/ 	.short	0x0380
        /*0086*/ 	.short	0x0018


	//----- nvinfo : EIATTR_SW_WAR
	.align		4
.L_265:
        /*0088*/ 	.byte	0x04, 0x36
        /*008a*/ 	.short	(.L_267 - .L_266)
.L_266:
        /*008c*/ 	.word	0x00000008
.L_267:


//--------------------- .nv.info.arange_f16_vec2  --------------------------
	.section	.nv.info.arange_f16_vec2,"",@"SHT_CUDA_INFO"
	.sectionflags	@""
	.align	4


	//----- nvinfo : EIATTR_CUDA_API_VERSION
	.align		4
        /*0000*/ 	.byte	0x04, 0x37
        /*0002*/ 	.short	(.L_269 - .L_268)
.L_268:
        /*0004*/ 	.word	0x00000082


	//----- nvinfo : EIATTR_KPARAM_INFO
	.align		4
.L_269:
        /*0008*/ 	.byte	0x04, 0x17
        /*000a*/ 	.short	(.L_271 - .L_270)
.L_270:
        /*000c*/ 	.word	0x00000000
        /*0010*/ 	.short	0x0002
        /*0012*/ 	.short	0x0010
        /*0014*/ 	.byte	0x00, 0xf0, 0x21, 0x00


	//----- nvinfo : EIATTR_KPARAM_INFO
	.align		4
.L_271:
        /*0018*/ 	.byte	0x04, 0x17
        /*001a*/ 	.short	(.L_273 - .L_272)
.L_272:
        /*001c*/ 	.word	0x00000000
        /*0020*/ 	.short	0x0001
        /*0022*/ 	.short	0x0008
        /*0024*/ 	.byte	0x00, 0xf0, 0x09, 0x00


	//----- nvinfo : EIATTR_KPARAM_INFO
	.align		4
.L_273:
        /*0028*/ 	.byte	0x04, 0x17
        /*002a*/ 	.short	(.L_275 - .L_274)
.L_274:
        /*002c*/ 	.word	0x00000000
        /*0030*/ 	.short	0x0000
        /*0032*/ 	.short	0x0000
        /*0034*/ 	.byte	0x00, 0xf5, 0x21, 0x00


	//----- nvinfo : EIATTR_SPARSE_MMA_MASK
	.align		4
.L_275:
        /*0038*/ 	.byte	0x03, 0x50
        /*003a*/ 	.short	0x0000


	//----- nvinfo : EIATTR_MAXREG_COUNT
	.align		4
        /*003c*/ 	.byte	0x03, 0x1b
        /*003e*/ 	.short	0x00ff


	//----- nvinfo : EIATTR_MERCURY_ISA_VERSION
	.align		4
        /*0040*/ 	.byte	0x03, 0x5f
        /*0042*/ 	.short	0x0101


	//----- nvinfo : EIATTR_VRC_CTA_INIT_COUNT
	.align		4
        /*0044*/ 	.byte	0x02, 0x4a
	.zero		1
	.zero		1


	//----- nvinfo : EIATTR_EXIT_INSTR_OFFSETS
	.align		4
        /*0048*/ 	.byte	0x04, 0x1c
        /*004a*/ 	.short	(.L_277 - .L_276)


	//   ....[0]....
.L_276:
        /*004c*/ 	.word	0x00000760


	//   ....[1]....
        /*0050*/ 	.word	0x00000aa0


	//   ....[2]....
        /*0054*/ 	.word	0x00000bf0


	//   ....[3]....
        /*0058*/ 	.word	0x00000d10


	//   ....[4]....
        /*005c*/ 	.word	0x00000e00


	//----- nvinfo : EIATTR_CRS_STACK_SIZE
	.align		4
.L_277:
        /*0060*/ 	.byte	0x04, 0x1e
        /*0062*/ 	.short	(.L_279 - .L_278)
.L_278:
        /*0064*/ 	.word	0x00000000


	//----- nvinfo : EIATTR_CBANK_PARAM_SIZE
	.align		4
.L_279:
        /*0068*/ 	.byte	0x03, 0x19
        /*006a*/ 	.short	0x0018


	//----- nvinfo : EIATTR_PARAM_CBANK
	.align		4
        /*006c*/ 	.byte	0x04, 0x0a
        /*006e*/ 	.short	(.L_281 - .L_280)
	.align		4
.L_280:
        /*0070*/ 	.word	index@(.nv.constant0.arange_f16_vec2)
        /*0074*/ 	.short	0x0380
        /*0076*/ 	.short	0x0018


	//----- nvinfo : EIATTR_SW_WAR
	.align		4
.L_281:
        /*0078*/ 	.byte	0x04, 0x36
        /*007a*/ 	.short	(.L_283 - .L_282)
.L_282:
        /*007c*/ 	.word	0x00000008
.L_283:


//--------------------- .nv.callgraph             --------------------------
	.section	.nv.callgraph,"",@"SHT_CUDA_CALLGRAPH"
	.align	4
	.sectionentsize	8
	.align		4
        /*0000*/ 	.word	0x00000000
	.align		4
        /*0004*/ 	.word	0xffffffff
	.align		4
        /*0008*/ 	.word	0x00000000
	.align		4
        /*000c*/ 	.word	0xfffffffe
	.align		4
        /*0010*/ 	.word	0x00000000
	.align		4
        /*0014*/ 	.word	0xfffffffd
	.align		4
        /*0018*/ 	.word	0x00000000
	.align		4
        /*001c*/ 	.word	0xfffffffc


//--------------------- .text.arange_u64_vec4     --------------------------
	.section	.text.arange_u64_vec4,"ax",@progbits
	.align	128
        .global         arange_u64_vec4
        .type           arange_u64_vec4,@function
        .size           arange_u64_vec4,(.L_x_155 - arange_u64_vec4)
        .other          arange_u64_vec4,@"STO_CUDA_ENTRY STV_DEFAULT"
arange_u64_vec4:
.text.arange_u64_vec4:
[----:B------:R-:W-:Y:S01]  /*0000*/  LDC R1, c[0x0][0x37c] ;  /* 0x0000df00ff017b82 */ /* 0x000fe20000000800 */
[----:B------:R-:W0:Y:S07]  /*0010*/  S2R R7, SR_TID.X ;  /* 0x0000000000077919 */ /* 0x000e2e0000002100 */
[----:B------:R-:W0:Y:S01]  /*0020*/  S2UR UR6, SR_CTAID.X ;  /* 0x00000000000679c3 */ /* 0x000e220000002500 */
[----:B------:R-:W1:Y:S01]  /*0030*/  LDCU.64 UR4, c[0x0][0x358] ;  /* 0x00006b00ff0477ac */ /* 0x000e620008000a00 */
[----:B------:R-:W-:Y:S01]  /*0040*/  BSSY.RECONVERGENT B0, `(.L_x_0) ;  /* 0x00000df000007945 */ /* 0x000fe20003800200 */
[----:B------:R-:W2:Y:S05]  /*0050*/  LDCU.64 UR10, c[0x0][0x388] ;  /* 0x00007100ff0a77ac */ /* 0x000eaa0008000a00 */
[----:B------:R-:W0:Y:S01]  /*0060*/  LDC R18, c[0x0][0x360] ;  /* 0x0000d800ff127b82 */ /* 0x000e220000000800 */
[----:B------:R-:W3:Y:S01]  /*0070*/  LDCU UR7, c[0x0][0x370] ;  /* 0x00006e00ff0777ac */ /* 0x000ee20008000800 */
[----:B------:R-:W4:Y:S06]  /*0080*/  LDCU.64 UR14, c[0x0][0x380] ;  /* 0x00007000ff0e77ac */ /* 0x000f2c0008000a00 */
[----:B------:R-:W5:Y:S01]  /*0090*/  LDC.64 R2, c[0x0][0x398] ;  /* 0x0000e600ff027b82 */ /* 0x000f620000000a00 */
[----:B0-----:R-:W-:-:S02]  /*00a0*/  IMAD R7, R18, UR6, R7 ;  /* 0x0000000612077c24 */ /* 0x001fc4000f8e0207 */
[----:B---3--:R-:W-:Y:S01]  /*00b0*/  IMAD R18, R18, UR7, RZ ;  /* 0x0000000712127c24 */ /* 0x008fe2000f8e02ff */
[--C-:B-----5:R-:W-:Y:S02]  /*00c0*/  SHF.R.U64 R0, R2, 0x2, R3.reuse ;  /* 0x0000000202007819 */ /* 0x120fe40000001203 */
[----:B------:R-:W-:Y:S02]  /*00d0*/  SHF.R.U32.HI R3, RZ, 0x2, R3 ;  /* 0x00000002ff037819 */ /* 0x000fe40000011603 */
[----:B------:R-:W-:-:S04]  /*00e0*/  ISETP.GT.U32.AND P0, PT, R0, R7, PT ;  /* 0x000000070000720c */ /* 0x000fc80003f04070 */
[----:B------:R-:W-:-:S13]  /*00f0*/  ISETP.GT.U32.AND.EX P0, PT, R3, RZ, PT, P0 ;  /* 0x000000ff0300720c */ /* 0x000fda0003f04100 */
[----:B-12-4-:R-:W-:Y:S05]  /*0100*/  @!P0 BRA `(.L_x_1) ;  /* 0x0000000c00488947 */ /* 0x016fea0003800000 */
[----:B------:R-:W-:Y:S01]  /*0110*/  IADD3 R9, P1, PT, R7, R18, RZ ;  /* 0x0000001207097210 */ /* 0x000fe20007f3e0ff */
[----:B------:R-:W-:Y:S03]  /*0120*/  BSSY.RECONVERGENT B1, `(.L_x_2) ;  /* 0x0000025000017945 */ /* 0x000fe60003800200 */
[----:B------:R-:W-:Y:S01]  /*0130*/  ISETP.GE.U32.AND P0, PT, R9, R0, PT ;  /* 0x000000000900720c */ /* 0x000fe20003f06070 */
[----:B------:R-:W-:Y:S01]  /*0140*/  IMAD.X R4, RZ, RZ, RZ, P1 ;  /* 0x000000ffff047224 */ /* 0x000fe200008e06ff */
[----:B------:R-:W-:-:S04]  /*0150*/  ISETP.GT.U32.AND P1, PT, R0, R9, PT ;  /* 0x000000090000720c */ /* 0x000fc80003f24070 */
[----:B------:R-:W-:Y:S02]  /*0160*/  ISETP.GE.U32.AND.EX P0, PT, R4, R3, PT, P0 ;  /* 0x000000030400720c */ /* 0x000fe40003f06100 */
[CC--:B------:R-:W-:Y:S02]  /*0170*/  ISETP.GT.U32.AND.EX P1, PT, R3.reuse, R4.reuse, PT, P1 ;  /* 0x000000040300720c */ /* 0x0c0fe40003f24110 */
[----:B------:R-:W-:Y:S02]  /*0180*/  SEL R2, RZ, 0x1, P0 ;  /* 0x00000001ff027807 */ /* 0x000fe40000000000 */
[-C--:B------:R-:W-:Y:S02]  /*0190*/  SEL R5, R0, R9.reuse, P1 ;  /* 0x0000000900057207 */ /* 0x080fe40000800000 */
[----:B------:R-:W-:Y:S02]  /*01a0*/  SEL R6, R3, R4, P1 ;  /* 0x0000000403067207 */ /* 0x000fe40000800000 */
[----:B------:R-:W-:-:S04]  /*01b0*/  IADD3 R5, P0, P1, R5, -R9, -R2 ;  /* 0x8000000905057210 */ /* 0x000fc8000791e802 */
[----:B------:R-:W-:-:S04]  /*01c0*/  IADD3.X R6, PT, PT, R6, -0x1, ~R4, P0, P1 ;  /* 0xffffffff06067810 */ /* 0x000fc800007e2c04 */
[----:B------:R-:W-:-:S13]  /*01d0*/  ISETP.NE.U32.AND P0, PT, R6, RZ, PT ;  /* 0x000000ff0600720c */ /* 0x000fda0003f05070 */
[----:B------:R-:W-:Y:S05]  /*01e0*/  @P0 BRA `(.L_x_3) ;  /* 0x0000000000500947 */ /* 0x000fea0003800000 */
[----:B------:R-:W0:Y:S01]  /*01f0*/  I2F.U32.RP R4, R18 ;  /* 0x0000001200047306 */ /* 0x000e220000209000 */
[----:B------:R-:W-:Y:S01]  /*0200*/  IMAD.MOV R11, RZ, RZ, -R18 ;  /* 0x000000ffff0b7224 */ /* 0x000fe200078e0a12 */
[----:B------:R-:W-:-:S06]  /*0210*/  ISETP.NE.U32.AND P2, PT, R18, RZ, PT ;  /* 0x000000ff1200720c */ /* 0x000fcc0003f45070 */
[----:B0-----:R-:W0:Y:S02]  /*0220*/  MUFU.RCP R4, R4 ;  /* 0x0000000400047308 */ /* 0x001e240000001000 */
[----:B0-----:R-:W-:-:S06]  /*0230*/  VIADD R8, R4, 0xffffffe ;  /* 0x0ffffffe04087836 */ /* 0x001fcc0000000000 */
[----:B------:R0:W1:Y:S02]  /*0240*/  F2I.FTZ.U32.TRUNC.NTZ R9, R8 ;  /* 0x0000000800097305 */ /* 0x000064000021f000 */
[----:B0-----:R-:W-:Y:S02]  /*0250*/  IMAD.MOV.U32 R8, RZ, RZ, RZ ;  /* 0x000000ffff087224 */ /* 0x001fe400078e00ff */
[----:B-1----:R-:W-:-:S04]  /*0260*/  IMAD R11, R11, R9, RZ ;  /* 0x000000090b0b7224 */ /* 0x002fc800078e02ff */
[----:B------:R-:W-:-:S06]  /*0270*/  IMAD.HI.U32 R6, R9, R11, R8 ;  /* 0x0000000b09067227 */ /* 0x000fcc00078e0008 */
[----:B------:R-:W-:-:S04]  /*0280*/  IMAD.HI.U32 R4, R6, R5, RZ ;  /* 0x0000000506047227 */ /* 0x000fc800078e00ff */
[----:B------:R-:W-:-:S04]  /*0290*/  IMAD.MOV R6, RZ, RZ, -R4 ;  /* 0x000000ffff067224 */ /* 0x000fc800078e0a04 */
[----:B------:R-:W-:-:S05]  /*02a0*/  IMAD R5, R18, R6, R5 ;  /* 0x0000000612057224 */ /* 0x000fca00078e0205 */
[----:B------:R-:W-:-:S13]  /*02b0*/  ISETP.GE.U32.AND P0, PT, R5, R18, PT ;  /* 0x000000120500720c */ /* 0x000fda0003f06070 */
[----:B------:R-:W-:Y:S02]  /*02c0*/  @P0 IMAD.IADD R5, R5, 0x1, -R18 ;  /* 0x0000000105050824 */ /* 0x000fe400078e0a12 */
[----:B------:R-:W-:-:S03]  /*02d0*/  @P0 VIADD R4, R4, 0x1 ;  /* 0x0000000104040836 */ /* 0x000fc60000000000 */
[----:B------:R-:W-:Y:S01]  /*02e0*/  ISETP.GE.U32.AND P1, PT, R5, R18, PT ;  /* 0x000000120500720c */ /* 0x000fe20003f26070 */
[----:B------:R-:W-:-:S12]  /*02f0*/  HFMA2 R5, -RZ, RZ, 0, 0 ;  /* 0x00000000ff057431 */ /* 0x000fd800000001ff */
[----:B------:R-:W-:Y:S01]  /*0300*/  @P1 VIADD R4, R4, 0x1 ;  /* 0x0000000104041836 */ /* 0x000fe20000000000 */
[----:B------:R-:W-:Y:S01]  /*0310*/  @!P2 LOP3.LUT R4, RZ, R18, RZ, 0x33, !PT ;  /* 0x00000012ff04a212 */ /* 0x000fe200078e33ff */
[----:B------:R-:W-:Y:S06]  /*0320*/  BRA `(.L_x_4) ;  /* 0x0000000000107947 */ /* 0x000fec0003800000 */
.L_x_3:
[----:B------:R-:W-:-:S07]  /*0330*/  MOV R4, 0x350 ;  /* 0x0000035000047802 */ /* 0x000fce0000000f00 */
[----:B------:R-:W-:Y:S05]  /*0340*/  CALL.REL.NOINC `($__internal_0_$__cuda_sm20_div_u64) ;  /* 0x0000001000dc7944 */ /* 0x000fea0003c00000 */
[----:B------:R-:W-:Y:S02]  /*0350*/  IMAD.MOV.U32 R4, RZ, RZ, R6 ;  /* 0x000000ffff047224 */ /* 0x000fe400078e0006 */
[----:B------:R-:W-:-:S07]  /*0360*/  IMAD.MOV.U32 R5, RZ, RZ, R9 ;  /* 0x000000ffff057224 */ /* 0x000fce00078e0009 */
.L_x_4:
[----:B------:R-:W-:Y:S05]  /*0370*/  BSYNC.RECONVERGENT B1 ;  /* 0x0000000000017941 */ /* 0x000fea0003800200 */
.L_x_2:
[----:B------:R-:W-:Y:S01]  /*0380*/  IADD3 R31, P0, PT, R4, R2, RZ ;  /* 0x00000002041f7210 */ /* 0x000fe20007f1e0ff */
[----:B------:R-:W-:Y:S01]  /*0390*/  BSSY.RECONVERGENT B1, `(.L_x_5) ;  /* 0x0000046000017945 */ /* 0x000fe20003800200 */
[----:B------:R-:W-:Y:S02]  /*03a0*/  IMAD.MOV.U32 R21, RZ, RZ, R7 ;  /* 0x000000ffff157224 */ /* 0x000fe400078e0007 */
[C---:B------:R-:W-:Y:S01]  /*03b0*/  LOP3.LUT R2, R31.reuse, 0x3, RZ, 0xc0, !PT ;  /* 0x000000031f027812 */ /* 0x040fe200078ec0ff */
[----:B------:R-:W-:Y:S01]  /*03c0*/  IMAD.X R4, RZ, RZ, R5, P0 ;  /* 0x000000ffff047224 */ /* 0x000fe200000e0605 */
[----:B------:R-:W-:Y:S01]  /*03d0*/  ISETP.GE.U32.AND P0, PT, R31, 0x3, PT ;  /* 0x000000031f00780c */ /* 0x000fe20003f06070 */
[----:B------:R-:W-:Y:S01]  /*03e0*/  IMAD.MOV.U32 R19, RZ, RZ, RZ ;  /* 0x000000ffff137224 */ /* 0x000fe200078e00ff */
[----:B------:R-:W-:Y:S02]  /*03f0*/  ISETP.NE.U32.AND P1, PT, R2, 0x3, PT ;  /* 0x000000030200780c */ /* 0x000fe40003f25070 */
[----:B------:R-:W-:-:S02]  /*0400*/  ISETP.GE.U32.AND.EX P0, PT, R4, RZ, PT, P0 ;  /* 0x000000ff0400720c */ /* 0x000fc40003f06100 */
[----:B------:R-:W-:-:S13]  /*0410*/  ISETP.NE.AND.EX P1, PT, RZ, RZ, PT, P1 ;  /* 0x000000ffff00720c */ /* 0x000fda0003f25310 */
[----:B------:R-:W-:Y:S05]  /*0420*/  @!P1 BRA `(.L_x_6) ;  /* 0x0000000000f09947 */ /* 0x000fea0003800000 */
[----:B------:R-:W0:Y:S01]  /*0430*/  LDC.64 R22, c[0x0][0x390] ;  /* 0x0000e400ff167b82 */ /* 0x000e220000000a00 */
[----:B------:R-:W1:Y:S01]  /*0440*/  LDCU.64 UR6, c[0x0][0x380] ;  /* 0x00007000ff0677ac */ /* 0x000e620008000a00 */
[--C-:B------:R-:W-:Y:S01]  /*0450*/  SHF.R.U32.HI R11, RZ, 0x1e, R7.reuse ;  /* 0x0000001eff0b7819 */ /* 0x100fe20000011607 */
[----:B------:R-:W-:Y:S01]  /*0460*/  IMAD.SHL.U32 R9, R7, 0x4, RZ ;  /* 0x0000000407097824 */ /* 0x000fe200078e00ff */
[----:B------:R-:W-:Y:S01]  /*0470*/  IADD3 R31, PT, PT, R31, 0x1, RZ ;  /* 0x000000011f1f7810 */ /* 0x000fe20007ffe0ff */
[----:B------:R-:W2:Y:S01]  /*0480*/  LDCU.64 UR8, c[0x0][0x390] ;  /* 0x00007200ff0877ac */ /* 0x000ea20008000a00 */
[----:B------:R-:W-:Y:S02]  /*0490*/  IMAD.MOV.U32 R29, RZ, RZ, RZ ;  /* 0x000000ffff1d7224 */ /* 0x000fe400078e00ff */
[C---:B------:R-:W-:Y:S01]  /*04a0*/  LOP3.LUT R20, R9.reuse, 0x2, RZ, 0xfc, !PT ;  /* 0x0000000209147812 */ /* 0x040fe200078efcff */
[----:B------:R-:W3:Y:S01]  /*04b0*/  LDCU.64 UR12, c[0x0][0x388] ;  /* 0x00007100ff0c77ac */ /* 0x000ee20008000a00 */
[----:B------:R-:W-:Y:S01]  /*04c0*/  LOP3.LUT R28, R9, 0x3, RZ, 0xfc, !PT ;  /* 0x00000003091c7812 */ /* 0x000fe200078efcff */
[----:B------:R-:W-:Y:S01]  /*04d0*/  IMAD.MOV.U32 R21, RZ, RZ, R7 ;  /* 0x000000ffff157224 */ /* 0x000fe200078e0007 */
[----:B------:R-:W-:Y:S01]  /*04e0*/  LOP3.LUT R31, R31, 0x3, RZ, 0xc0, !PT ;  /* 0x000000031f1f7812 */ /* 0x000fe200078ec0ff */
[----:B------:R-:W-:Y:S01]  /*04f0*/  IMAD.MOV.U32 R19, RZ, RZ, RZ ;  /* 0x000000ffff137224 */ /* 0x000fe200078e00ff */
[----:B-1----:R-:W-:-:S04]  /*0500*/  LEA R26, P1, R7, UR6, 0x5 ;  /* 0x00000006071a7c11 */ /* 0x002fc8000f8228ff */
[----:B------:R-:W-:Y:S01]  /*0510*/  LEA.HI.X R27, R7, UR7, RZ, 0x5, P1 ;  /* 0x00000007071b7c11 */ /* 0x000fe200088f2cff */
[-C--:B0-----:R-:W-:Y:S01]  /*0520*/  IMAD R30, R11, R22.reuse, RZ ;  /* 0x000000160b1e7224 */ /* 0x081fe200078e02ff */
[----:B------:R-:W-:Y:S01]  /*0530*/  IADD3 R26, P1, PT, R26, 0x10, RZ ;  /* 0x000000101a1a7810 */ /* 0x000fe20007f3e0ff */
[----:B------:R-:W-:-:S04]  /*0540*/  IMAD.WIDE.U32 R14, R7, R22, RZ ;  /* 0x00000016070e7225 */ /* 0x000fc800078e00ff */
[----:B------:R-:W-:-:S04]  /*0550*/  IMAD.WIDE.U32 R12, R18, R22, RZ ;  /* 0x00000016120c7225 */ /* 0x000fc800078e00ff */
[----:B--2---:R-:W-:-:S04]  /*0560*/  IMAD.WIDE.U32 R16, R9, R22, UR8 ;  /* 0x0000000809107e25 */ /* 0x004fc8000f8e0016 */
[-C--:B------:R-:W-:Y:S02]  /*0570*/  IMAD R25, R9, R23.reuse, R30 ;  /* 0x0000001709197224 */ /* 0x080fe400078e021e */
[-C--:B------:R-:W-:Y:S02]  /*0580*/  IMAD R11, R7, R23.reuse, R15 ;  /* 0x00000017070b7224 */ /* 0x080fe400078e020f */
[----:B------:R-:W-:Y:S02]  /*0590*/  IMAD R9, R18, R23, R13 ;  /* 0x0000001712097224 */ /* 0x000fe400078e020d */
[----:B---3--:R-:W-:Y:S01]  /*05a0*/  IMAD.U32 R2, RZ, RZ, UR12 ;  /* 0x0000000cff027e24 */ /* 0x008fe2000f8e00ff */
[----:B------:R-:W-:Y:S01]  /*05b0*/  SHF.L.U64.HI R4, R14, 0x2, R11 ;  /* 0x000000020e047819 */ /* 0x000fe2000001020b */
[----:B------:R-:W-:Y:S01]  /*05c0*/  IMAD.U32 R5, RZ, RZ, UR13 ;  /* 0x0000000dff057e24 */ /* 0x000fe2000f8e00ff */
[----:B------:R-:W-:Y:S01]  /*05d0*/  SHF.L.U64.HI R6, R12, 0x2, R9 ;  /* 0x000000020c067819 */ /* 0x000fe20000010209 */
[----:B------:R-:W-:-:S02]  /*05e0*/  IMAD.X R27, RZ, RZ, R27, P1 ;  /* 0x000000ffff1b7224 */ /* 0x000fc400008e061b */
[----:B------:R-:W-:-:S07]  /*05f0*/  IMAD.IADD R32, R17, 0x1, R25 ;  /* 0x0000000111207824 */ /* 0x000fce00078e0219 */
.L_x_7:
[----:B0-----:R-:W-:Y:S01]  /*0600*/  LEA R8, P1, R14, R2, 0x2 ;  /* 0x000000020e087211 */ /* 0x001fe200078210ff */
[----:B------:R-:W-:Y:S01]  /*0610*/  IMAD.MOV.U32 R24, RZ, RZ, R26 ;  /* 0x000000ffff187224 */ /* 0x000fe200078e001a */
[----:B------:R-:W-:Y:S01]  /*0620*/  IADD3 R10, P2, PT, R2, R16, RZ ;  /* 0x00000010020a7210 */ /* 0x000fe20007f5e0ff */
[----:B------:R-:W-:Y:S02]  /*0630*/  IMAD.MOV.U32 R25, RZ, RZ, R27 ;  /* 0x000000ffff197224 */ /* 0x000fe400078e001b */
[C---:B------:R-:W-:Y:S01]  /*0640*/  IMAD.X R9, R5.reuse, 0x1, R4, P1 ;  /* 0x0000000105097824 */ /* 0x040fe200008e0604 */
[----:B------:R-:W-:Y:S01]  /*0650*/  IADD3.X R11, PT, PT, R5, R32, RZ, P2, !PT ;  /* 0x00000020050b7210 */ /* 0x000fe200017fe4ff */
[-CC-:B------:R-:W-:Y:S01]  /*0660*/  IMAD R33, R20, R23.reuse, R30.reuse ;  /* 0x0000001714217224 */ /* 0x180fe200078e021e */
[----:B------:R-:W-:Y:S01]  /*0670*/  IADD3 R31, P1, PT, R31, -0x1, RZ ;  /* 0xffffffff1f1f7810 */ /* 0x000fe20007f3e0ff */
[----:B------:R-:W-:Y:S01]  /*0680*/  IMAD R37, R28, R23, R30 ;  /* 0x000000171c257224 */ /* 0x000fe200078e021e */
[----:B------:R-:W-:Y:S01]  /*0690*/  IADD3 R21, P2, PT, R18, R21, RZ ;  /* 0x0000001512157210 */ /* 0x000fe20007f5e0ff */
[----:B------:R0:W-:Y:S01]  /*06a0*/  STG.E.128 desc[UR4][R24.64+-0x10], R8 ;  /* 0xfffff00818007986 */ /* 0x0001e2000c101d04 */
[----:B------:R-:W-:-:S02]  /*06b0*/  IADD3.X R29, PT, PT, R29, -0x1, RZ, P1, !PT ;  /* 0xffffffff1d1d7810 */ /* 0x000fc40000ffe4ff */
[----:B------:R-:W-:Y:S01]  /*06c0*/  ISETP.NE.U32.AND P1, PT, R31, RZ, PT ;  /* 0x000000ff1f00720c */ /* 0x000fe20003f25070 */
[----:B------:R-:W-:-:S03]  /*06d0*/  IMAD.X R19, RZ, RZ, R19, P2 ;  /* 0x000000ffff137224 */ /* 0x000fc600010e0613 */
[----:B------:R-:W-:Y:S01]  /*06e0*/  ISETP.NE.AND.EX P1, PT, R29, RZ, PT, P1 ;  /* 0x000000ff1d00720c */ /* 0x000fe20003f25310 */
[----:B0-----:R-:W-:Y:S01]  /*06f0*/  IMAD.MOV.U32 R8, RZ, RZ, R2 ;  /* 0x000000ffff087224 */ /* 0x001fe200078e0002 */
[----:B------:R-:W-:Y:S01]  /*0700*/  LEA R2, P3, R12, R2, 0x2 ;  /* 0x000000020c027211 */ /* 0x000fe200078610ff */
[----:B------:R-:W-:Y:S02]  /*0710*/  IMAD.MOV.U32 R9, RZ, RZ, R5 ;  /* 0x000000ffff097224 */ /* 0x000fe400078e0005 */
[----:B------:R-:W-:-:S04]  /*0720*/  IMAD.WIDE.U32 R34, R20, R22, R8 ;  /* 0x0000001614227225 */ /* 0x000fc800078e0008 */
[----:B------:R-:W-:-:S04]  /*0730*/  IMAD.WIDE.U32 R26, R28, R22, R8 ;  /* 0x000000161c1a7225 */ /* 0x000fc800078e0008 */
[----:B------:R-:W-:Y:S02]  /*0740*/  IMAD.IADD R33, R35, 0x1, R33 ;  /* 0x0000000123217824 */ /* 0x000fe400078e0221 */
[----:B------:R-:W-:Y:S02]  /*0750*/  IMAD.IADD R27, R27, 0x1, R37 ;  /* 0x000000011b1b7824 */ /* 0x000fe400078e0225 */
[----:B------:R-:W-:Y:S01]  /*0760*/  IMAD.MOV.U32 R8, RZ, RZ, R34 ;  /* 0x000000ffff087224 */ /* 0x000fe200078e0022 */
[----:B------:R-:W-:Y:S01]  /*0770*/  MOV R9, R33 ;  /* 0x0000002100097202 */ /* 0x000fe20000000f00 */
[----:B------:R-:W-:Y:S01]  /*0780*/  IMAD.MOV.U32 R10, RZ, RZ, R26 ;  /* 0x000000ffff0a7224 */ /* 0x000fe200078e001a */
[C---:B------:R-:W-:Y:S01]  /*0790*/  LEA R26, P4, R18.reuse, R24, 0x5 ;  /* 0x00000018121a7211 */ /* 0x040fe200078828ff */
[----:B------:R-:W-:Y:S02]  /*07a0*/  IMAD.MOV.U32 R11, RZ, RZ, R27 ;  /* 0x000000ffff0b7224 */ /* 0x000fe400078e001b */
[----:B------:R-:W-:Y:S01]  /*07b0*/  IMAD.X R5, R5, 0x1, R6, P3 ;  /* 0x0000000105057824 */ /* 0x000fe200018e0606 */
[----:B------:R-:W-:-:S02]  /*07c0*/  LEA.HI.X R27, R18, R25, RZ, 0x5, P4 ;  /* 0x00000019121b7211 */ /* 0x000fc400020f2cff */
[----:B------:R0:W-:Y:S01]  /*07d0*/  STG.E.128 desc[UR4][R24.64], R8 ;  /* 0x0000000818007986 */ /* 0x0001e2000c101d04 */
[----:B------:R-:W-:Y:S06]  /*07e0*/  @P1 BRA `(.L_x_7) ;  /* 0xfffffffc00841947 */ /* 0x000fec000383ffff */
.L_x_6:
[----:B------:R-:W-:Y:S05]  /*07f0*/  BSYNC.RECONVERGENT B1 ;  /* 0x0000000000017941 */ /* 0x000fea0003800200 */
.L_x_5:
[----:B------:R-:W-:Y:S05]  /*0800*/  @!P0 BRA `(.L_x_1) ;  /* 0x0000000400888947 */ /* 0x000fea0003800000 */
[----:B------:R-:W1:Y:S01]  /*0810*/  LDC.64 R16, c[0x0][0x390] ;  /* 0x0000e400ff107b82 */ /* 0x000e620000000a00 */
[----:B------:R-:W-:Y:S01]  /*0820*/  IMAD.SHL.U32 R4, R18, 0x20, RZ ;  /* 0x0000002012047824 */ /* 0x000fe200078e00ff */
[----:B------:R-:W-:Y:S02]  /*0830*/  SHF.R.U32.HI R5, RZ, 0x1b, R18 ;  /* 0x0000001bff057819 */ /* 0x000fe40000011612 */
[C---:B-1----:R-:W-:Y:S01]  /*0840*/  SHF.L.U64.HI R6, R16.reuse, 0x2, R17 ;  /* 0x0000000210067819 */ /* 0x042fe20000010211 */
[----:B------:R-:W-:-:S07]  /*0850*/  IMAD.SHL.U32 R2, R16, 0x4, RZ ;  /* 0x0000000410027824 */ /* 0x000fce00078e00ff */
.L_x_8:
[-C--:B01----:R-:W-:Y:S01]  /*0860*/  IMAD R10, R6, R21.reuse, RZ ;  /* 0x00000015060a7224 */ /* 0x083fe200078e02ff */
[C---:B------:R-:W-:Y:S01]  /*0870*/  LEA R12, P1, R21.reuse, UR14, 0x5 ;  /* 0x0000000e150c7c11 */ /* 0x040fe2000f8228ff */
[CC--:B------:R-:W-:Y:S01]  /*0880*/  IMAD.WIDE.U32 R8, R21.reuse, R2.reuse, UR10 ;  /* 0x0000000a15087e25 */ /* 0x0c0fe2000f8e0002 */
[----:B------:R-:W-:Y:S02]  /*0890*/  IADD3 R23, P2, PT, R18, R21, RZ ;  /* 0x0000001512177210 */ /* 0x000fe40007f5e0ff */
[----:B------:R-:W-:Y:S01]  /*08a0*/  LEA.HI.X R13, R21, UR15, R19, 0x5, P1 ;  /* 0x0000000f150d7c11 */ /* 0x000fe200088f2c13 */
[----:B------:R-:W-:Y:S01]  /*08b0*/  IMAD R11, R19, R2, R10 ;  /* 0x00000002130b7224 */ /* 0x000fe200078e020a */
[-C--:B------:R-:W-:Y:S01]  /*08c0*/  IADD3 R10, P0, PT, R8, R16.reuse, RZ ;  /* 0x00000010080a7210 */ /* 0x080fe20007f1e0ff */
[----:B------:R-:W-:Y:S01]  /*08d0*/  IMAD R14, R6, R23, RZ ;  /* 0x00000017060e7224 */ /* 0x000fe200078e02ff */
[----:B------:R-:W-:Y:S01]  /*08e0*/  IADD3.X R19, PT, PT, RZ, R19, RZ, P2, !PT ;  /* 0x00000013ff137210 */ /* 0x000fe200017fe4ff */
[----:B------:R-:W-:Y:S01]  /*08f0*/  IMAD.IADD R9, R9, 0x1, R11 ;  /* 0x0000000109097824 */ /* 0x000fe200078e020b */
[----:B------:R-:W-:Y:S01]  /*0900*/  IADD3 R27, P1, PT, R10, R16, RZ ;  /* 0x000000100a1b7210 */ /* 0x000fe20007f3e0ff */
[-C--:B------:R-:W-:Y:S01]  /*0910*/  IMAD.WIDE.U32 R20, R2, R23.reuse, UR10 ;  /* 0x0000000a02147e25 */ /* 0x080fe2000f8e0017 */
[----:B------:R-:W-:-:S03]  /*0920*/  IADD3 R23, P2, PT, R18, R23, RZ ;  /* 0x0000001712177210 */ /* 0x000fc60007f5e0ff */
[--C-:B------:R-:W-:Y:S01]  /*0930*/  IMAD.X R11, R9, 0x1, R17.reuse, P0 ;  /* 0x00000001090b7824 */ /* 0x100fe200000e0611 */
[----:B------:R-:W-:Y:S01]  /*0940*/  IADD3 R15, P0, PT, R27, R16, RZ ;  /* 0x000000101b0f7210 */ /* 0x000fe20007f1e0ff */
[----:B------:R-:W-:Y:S02]  /*0950*/  IMAD R29, R2, R19, R14 ;  /* 0x00000013021d7224 */ /* 0x000fe400078e020e */
[----:B------:R-:W-:Y:S01]  /*0960*/  IMAD.X R24, R11, 0x1, R17, P1 ;  /* 0x000000010b187824 */ /* 0x000fe200008e0611 */
[----:B------:R0:W-:Y:S01]  /*0970*/  STG.E.128 desc[UR4][R12.64], R8 ;  /* 0x000000080c007986 */ /* 0x0001e2000c101d04 */
[----:B------:R-:W-:Y:S01]  /*0980*/  IADD3 R14, P1, PT, R4, R12, RZ ;  /* 0x0000000c040e7210 */ /* 0x000fe20007f3e0ff */
[----:B------:R-:W-:Y:S02]  /*0990*/  IMAD.IADD R21, R21, 0x1, R29 ;  /* 0x0000000115157824 */ /* 0x000fe400078e021d */
[----:B------:R-:W-:Y:S01]  /*09a0*/  IMAD.X R22, R24, 0x1, R17, P0 ;  /* 0x0000000118167824 */ /* 0x000fe200000e0611 */
[----:B------:R-:W-:Y:S01]  /*09b0*/  IADD3 R25, P0, PT, R20, R16, RZ ;  /* 0x0000001014197210 */ /* 0x000fe20007f1e0ff */
[----:B0-----:R-:W-:-:S03]  /*09c0*/  IMAD.MOV.U32 R8, RZ, RZ, R27 ;  /* 0x000000ffff087224 */ /* 0x001fc600078e001b */
[----:B------:R-:W-:Y:S01]  /*09d0*/  MOV R11, R22 ;  /* 0x00000016000b7202 */ /* 0x000fe20000000f00 */
[----:B------:R-:W-:Y:S02]  /*09e0*/  IMAD.MOV.U32 R9, RZ, RZ, R24 ;  /* 0x000000ffff097224 */ /* 0x000fe400078e0018 */
[----:B------:R-:W-:Y:S02]  /*09f0*/  IMAD.MOV.U32 R10, RZ, RZ, R15 ;  /* 0x000000ffff0a7224 */ /* 0x000fe400078e000f */
[----:B------:R-:W-:Y:S01]  /*0a00*/  IMAD.X R15, R5, 0x1, R13, P1 ;  /* 0x00000001050f7824 */ /* 0x000fe200008e060d */
[----:B------:R-:W-:Y:S02]  /*0a10*/  IADD3 R27, P1, PT, R25, R16, RZ ;  /* 0x00000010191b7210 */ /* 0x000fe40007f3e0ff */
[----:B------:R0:W-:Y:S02]  /*0a20*/  STG.E.128 desc[UR4][R12.64+0x10], R8 ;  /* 0x000010080c007986 */ /* 0x0001e4000c101d04 */
[----:B0-----:R-:W-:-:S02]  /*0a30*/  IMAD.MOV.U32 R8, RZ, RZ, R20 ;  /* 0x000000ffff087224 */ /* 0x001fc400078e0014 */
[----:B------:R-:W-:Y:S01]  /*0a40*/  IMAD.X R20, R21, 0x1, R17, P0 ;  /* 0x0000000115147824 */ /* 0x000fe200000e0611 */
[----:B------:R-:W-:Y:S01]  /*0a50*/  IADD3 R22, P0, PT, R27, R16, RZ ;  /* 0x000000101b167210 */ /* 0x000fe20007f1e0ff */
[----:B------:R-:W-:Y:S01]  /*0a60*/  IMAD.MOV.U32 R10, RZ, RZ, R25 ;  /* 0x000000ffff0a7224 */ /* 0x000fe200078e0019 */
[----:B------:R-:W-:Y:S01]  /*0a70*/  IADD3.X R25, PT, PT, RZ, R19, RZ, P2, !PT ;  /* 0x00000013ff197210 */ /* 0x000fe200017fe4ff */
[----:B------:R-:W-:Y:S02]  /*0a80*/  IMAD.X R24, R20, 0x1, R17, P1 ;  /* 0x0000000114187824 */ /* 0x000fe400008e0611 */
[----:B------:R-:W-:Y:S02]  /*0a90*/  IMAD.MOV.U32 R9, RZ, RZ, R21 ;  /* 0x000000ffff097224 */ /* 0x000fe400078e0015 */
[----:B------:R-:W-:Y:S02]  /*0aa0*/  IMAD.MOV.U32 R11, RZ, RZ, R20 ;  /* 0x000000ffff0b7224 */ /* 0x000fe400078e0014 */
[----:B------:R-:W-:-:S02]  /*0ab0*/  IMAD R19, R6, R23, RZ ;  /* 0x0000001706137224 */ /* 0x000fc400078e02ff */
[----:B------:R-:W-:Y:S01]  /*0ac0*/  IMAD.X R13, R24, 0x1, R17, P0 ;  /* 0x00000001180d7824 */ /* 0x000fe200000e0611 */
[----:B------:R-:W-:Y:S01]  /*0ad0*/  IADD3 R12, P0, PT, R4, R14, RZ ;  /* 0x0000000e040c7210 */ /* 0x000fe20007f1e0ff */
[-C--:B------:R-:W-:Y:S01]  /*0ae0*/  IMAD.WIDE.U32 R20, R23, R2.reuse, UR10 ;  /* 0x0000000a17147e25 */ /* 0x080fe2000f8e0002 */
[----:B------:R0:W-:Y:S03]  /*0af0*/  STG.E.128 desc[UR4][R14.64], R8 ;  /* 0x000000080e007986 */ /* 0x0001e6000c101d04 */
[----:B------:R-:W-:Y:S01]  /*0b00*/  IMAD R29, R25, R2, R19 ;  /* 0x00000002191d7224 */ /* 0x000fe200078e0213 */
[----:B------:R-:W-:-:S03]  /*0b10*/  IADD3 R19, P1, PT, R18, R23, RZ ;  /* 0x0000001712137210 */ /* 0x000fc60007f3e0ff */
[----:B------:R-:W-:Y:S01]  /*0b20*/  IMAD.IADD R21, R21, 0x1, R29 ;  /* 0x0000000115157824 */ /* 0x000fe200078e021d */
[----:B------:R-:W-:Y:S01]  /*0b30*/  IADD3.X R25, PT, PT, RZ, R25, RZ, P1, !PT ;  /* 0x00000019ff197210 */ /* 0x000fe20000ffe4ff */
[----:B0-----:R-:W-:Y:S02]  /*0b40*/  IMAD.MOV.U32 R11, RZ, RZ, R13 ;  /* 0x000000ffff0b7224 */ /* 0x001fe400078e000d */
[----:B------:R-:W-:Y:S01]  /*0b50*/  IMAD.X R13, R5, 0x1, R15, P0 ;  /* 0x00000001050d7824 */ /* 0x000fe200000e060f */
[----:B------:R-:W-:Y:S01]  /*0b60*/  IADD3 R23, P0, PT, R20, R16, RZ ;  /* 0x0000001014177210 */ /* 0x000fe20007f1e0ff */
[----:B------:R-:W-:Y:S02]  /*0b70*/  IMAD.MOV.U32 R8, RZ, RZ, R27 ;  /* 0x000000ffff087224 */ /* 0x000fe400078e001b */
[----:B------:R-:W-:Y:S02]  /*0b80*/  IMAD.MOV.U32 R9, RZ, RZ, R24 ;  /* 0x000000ffff097224 */ /* 0x000fe400078e0018 */
[----:B------:R-:W-:-:S02]  /*0b90*/  IMAD.MOV.U32 R10, RZ, RZ, R22 ;  /* 0x000000ffff0a7224 */ /* 0x000fc400078e0016 */
[----:B------:R-:W-:Y:S02]  /*0ba0*/  IMAD R22, R6, R19, RZ ;  /* 0x0000001306167224 */ /* 0x000fe400078e02ff */
[----:B------:R-:W-:Y:S01]  /*0bb0*/  IMAD.X R32, R21, 0x1, R17, P0 ;  /* 0x0000000115207824 */ /* 0x000fe200000e0611 */
[----:B------:R0:W-:Y:S01]  /*0bc0*/  STG.E.128 desc[UR4][R14.64+0x10], R8 ;  /* 0x000010080e007986 */ /* 0x0001e2000c101d04 */
[----:B------:R-:W-:Y:S01]  /*0bd0*/  IADD3 R29, P0, PT, R23, R16, RZ ;  /* 0x00000010171d7210 */ /* 0x000fe20007f1e0ff */
[----:B------:R-:W-:Y:S01]  /*0be0*/  IMAD R31, R25, R2, R22 ;  /* 0x00000002191f7224 */ /* 0x000fe200078e0216 */
[----:B------:R-:W-:Y:S01]  /*0bf0*/  IADD3 R22, P3, PT, R4, R12, RZ ;  /* 0x0000000c04167210 */ /* 0x000fe20007f7e0ff */
[----:B0-----:R-:W-:Y:S01]  /*0c00*/  IMAD.MOV.U32 R8, RZ, RZ, R20 ;  /* 0x000000ffff087224 */ /* 0x001fe200078e0014 */
[----:B------:R-:W-:Y:S01]  /*0c10*/  IADD3 R15, P1, PT, R29, R16, RZ ;  /* 0x000000101d0f7210 */ /* 0x000fe20007f3e0ff */
[----:B------:R-:W-:Y:S02]  /*0c20*/  IMAD.MOV.U32 R9, RZ, RZ, R21 ;  /* 0x000000ffff097224 */ /* 0x000fe400078e0015 */
[----:B------:R-:W-:-:S04]  /*0c30*/  IMAD.WIDE.U32 R20, R19, R2, UR10 ;  /* 0x0000000a13147e25 */ /* 0x000fc8000f8e0002 */
[----:B------:R-:W-:Y:S01]  /*0c40*/  IMAD.MOV.U32 R11, RZ, RZ, R32 ;  /* 0x000000ffff0b7224 */ /* 0x000fe200078e0020 */
[-C--:B------:R-:W-:Y:S01]  /*0c50*/  IADD3 R27, P2, PT, R20, R16.reuse, RZ ;  /* 0x00000010141b7210 */ /* 0x080fe20007f5e0ff */
[----:B------:R-:W-:Y:S02]  /*0c60*/  IMAD.IADD R28, R21, 0x1, R31 ;  /* 0x00000001151c7824 */ /* 0x000fe400078e021f */
[----:B------:R-:W-:Y:S01]  /*0c70*/  IMAD.X R32, R32, 0x1, R17, P0 ;  /* 0x0000000120207824 */ /* 0x000fe200000e0611 */
[-C--:B------:R-:W-:Y:S01]  /*0c80*/  IADD3 R21, P0, PT, R27, R16.reuse, RZ ;  /* 0x000000101b157210 */ /* 0x080fe20007f1e0ff */
[----:B------:R-:W-:Y:S01]  /*0c90*/  IMAD.MOV.U32 R10, RZ, RZ, R23 ;  /* 0x000000ffff0a7224 */ /* 0x000fe200078e0017 */
[----:B------:R-:W-:Y:S01]  /*0ca0*/  IADD3.X R26, PT, PT, R28, R17, RZ, P2, !PT ;  /* 0x000000111c1a7210 */ /* 0x000fe200017fe4ff */
[----:B------:R-:W-:Y:S01]  /*0cb0*/  IMAD.X R30, R32, 0x1, R17, P1 ;  /* 0x00000001201e7824 */ /* 0x000fe200008e0611 */
[----:B------:R-:W-:Y:S01]  /*0cc0*/  IADD3 R14, P1, PT, R21, R16, RZ ;  /* 0x00000010150e7210 */ /* 0x000fe20007f3e0ff */
[----:B------:R-:W-:Y:S01]  /*0cd0*/  IMAD.X R23, R5, 0x1, R13, P3 ;  /* 0x0000000105177824 */ /* 0x000fe200018e060d */
[----:B------:R0:W-:Y:S01]  /*0ce0*/  STG.E.128 desc[UR4][R12.64], R8 ;  /* 0x000000080c007986 */ /* 0x0001e2000c101d04 */
[----:B------:R-:W-:-:S02]  /*0cf0*/  IMAD.X R24, R26, 0x1, R17, P0 ;  /* 0x000000011a187824 */ /* 0x000fc400000e0611 */
[----:B0-----:R-:W-:Y:S02]  /*0d00*/  IMAD.MOV.U32 R8, RZ, RZ, R29 ;  /* 0x000000ffff087224 */ /* 0x001fe400078e001d */
[----:B------:R-:W-:Y:S02]  /*0d10*/  IMAD.MOV.U32 R9, RZ, RZ, R32 ;  /* 0x000000ffff097224 */ /* 0x000fe400078e0020 */
[----:B------:R-:W-:Y:S01]  /*0d20*/  IMAD.MOV.U32 R10, RZ, RZ, R15 ;  /* 0x000000ffff0a7224 */ /* 0x000fe200078e000f */
[----:B------:R-:W-:Y:S01]  /*0d30*/  IADD3.X R15, PT, PT, R24, R17, RZ, P1, !PT ;  /* 0x00000011180f7210 */ /* 0x000fe20000ffe4ff */
[----:B------:R-:W-:-:S05]  /*0d40*/  IMAD.MOV.U32 R11, RZ, RZ, R30 ;  /* 0x000000ffff0b7224 */ /* 0x000fca00078e001e */
[----:B------:R0:W-:Y:S02]  /*0d50*/  STG.E.128 desc[UR4][R12.64+0x10], R8 ;  /* 0x000010080c007986 */ /* 0x0001e4000c101d04 */
[----:B0-----:R-:W-:Y:S01]  /*0d60*/  IMAD.MOV.U32 R12, RZ, RZ, R21 ;  /* 0x000000ffff0c7224 */ /* 0x001fe200078e0015 */
[----:B------:R-:W-:Y:S01]  /*0d70*/  IADD3 R21, P0, PT, R18, R19, RZ ;  /* 0x0000001312157210 */ /* 0x000fe20007f1e0ff */
[----:B------:R-:W-:Y:S02]  /*0d80*/  IMAD.MOV.U32 R8, RZ, RZ, R20 ;  /* 0x000000ffff087224 */ /* 0x000fe400078e0014 */
[----:B------:R-:W-:Y:S02]  /*0d90*/  IMAD.MOV.U32 R9, RZ, RZ, R28 ;  /* 0x000000ffff097224 */ /* 0x000fe400078e001c */
[----:B------:R-:W-:Y:S02]  /*0da0*/  IMAD.MOV.U32 R10, RZ, RZ, R27 ;  /* 0x000000ffff0a7224 */ /* 0x000fe400078e001b */
[----:B------:R-:W-:-:S02]  /*0db0*/  IMAD.MOV.U32 R11, RZ, RZ, R26 ;  /* 0x000000ffff0b7224 */ /* 0x000fc400078e001a */
[----:B------:R-:W-:Y:S02]  /*0dc0*/  IMAD.MOV.U32 R13, RZ, RZ, R24 ;  /* 0x000000ffff0d7224 */ /* 0x000fe400078e0018 */
[----:B------:R-:W-:Y:S01]  /*0dd0*/  IMAD.X R19, RZ, RZ, R25, P0 ;  /* 0x000000ffff137224 */ /* 0x000fe200000e0619 */
[----:B------:R1:W-:Y:S01]  /*0de0*/  STG.E.128 desc[UR4][R22.64], R8 ;  /* 0x0000000816007986 */ /* 0x0003e2000c101d04 */
[----:B------:R-:W-:-:S03]  /*0df0*/  ISETP.GE.U32.AND P0, PT, R21, R0, PT ;  /* 0x000000001500720c */ /* 0x000fc60003f06070 */
[----:B------:R1:W-:Y:S01]  /*0e00*/  STG.E.128 desc[UR4][R22.64+0x10], R12 ;  /* 0x0000100c16007986 */ /* 0x0003e2000c101d04 */
[----:B------:R-:W-:-:S13]  /*0e10*/  ISETP.GE.U32.AND.EX P0, PT, R19, R3, PT, P0 ;  /* 0x000000031300720c */ /* 0x000fda0003f06100 */
[----:B------:R-:W-:Y:S05]  /*0e20*/  @!P0 BRA `(.L_x_8) ;  /* 0xfffffff8008c8947 */ /* 0x000fea000383ffff */
.L_x_1:
[----:B------:R-:W-:Y:S05]  /*0e30*/  BSYNC.RECONVERGENT B0 ;  /* 0x0000000000007941 */ /* 0x000fea0003800200 */
.L_x_0:
[----:B01----:R-:W0:Y:S08]  /*0e40*/  LDC.64 R8, c[0x0][0x398] ;  /* 0x0000e600ff087b82 */ /* 0x003e300000000a00 */
[----:B------:R-:W1:Y:S01]  /*0e50*/  LDC R2, c[0x0][0x39c] ;  /* 0x0000e700ff027b82 */ /* 0x000e620000000800 */
[----:B0-----:R-:W-:-:S04]  /*0e60*/  LOP3.LUT R5, R8, 0xfffffffc, RZ, 0xc0, !PT ;  /* 0xfffffffc08057812 */ /* 0x001fc800078ec0ff */
[----:B------:R-:W-:-:S04]  /*0e70*/  ISETP.NE.U32.AND P0, PT, R5, R8, PT ;  /* 0x000000080500720c */ /* 0x000fc80003f05070 */
[----:B------:R-:W-:-:S04]  /*0e80*/  ISETP.NE.AND.EX P0, PT, R9, R9, PT, P0 ;  /* 0x000000090900720c */ /* 0x000fc80003f05300 */
[----:B------:R-:W-:-:S13]  /*0e90*/  ISETP.NE.OR P0, PT, R7, RZ, !P0 ;  /* 0x000000ff0700720c */ /* 0x000fda0004705670 */
[----:B-1----:R-:W-:Y:S05]  /*0ea0*/  @P0 EXIT ;  /* 0x000000000000094d */ /* 0x002fea0003800000 */
[----:B------:R-:W-:-:S04]  /*0eb0*/  IADD3 R7, P1, PT, R5, 0x1, RZ ;  /* 0x0000000105077810 */ /* 0x000fc80007f3e0ff */
[----:B------:R-:W-:Y:S02]  /*0ec0*/  ISETP.GT.U32.AND P0, PT, R7, R8, PT ;  /* 0x000000080700720c */ /* 0x000fe40003f04070 */
[----:B------:R-:W-:-:S04]  /*0ed0*/  IADD3.X R6, PT, PT, RZ, R2, RZ, P1, !PT ;  /* 0x00000002ff067210 */ /* 0x000fc80000ffe4ff */
[----:B------:R-:W-:-:S04]  /*0ee0*/  ISETP.GT.U32.AND.EX P0, PT, R6, R9, PT, P0 ;  /* 0x000000090600720c */ /* 0x000fc80003f04100 */
[----:B------:R-:W-:Y:S02]  /*0ef0*/  SEL R4, R7, R8, P0 ;  /* 0x0000000807047207 */ /* 0x000fe40000000000 */
[----:B------:R-:W-:Y:S02]  /*0f00*/  SEL R7, R6, R9, P0 ;  /* 0x0000000906077207 */ /* 0x000fe40000000000 */
[CC--:B------:R-:W-:Y:S02]  /*0f10*/  IADD3 R8, P3, PT, -R4.reuse, R5.reuse, RZ ;  /* 0x0000000504087210 */ /* 0x0c0fe40007f7e1ff */
[----:B------:R-:W-:Y:S02]  /*0f20*/  IADD3 R13, P2, PT, R4, -R5, RZ ;  /* 0x80000005040d7210 */ /* 0x000fe40007f5e0ff */
[----:B------:R-:W-:Y:S01]  /*0f30*/  ISETP.GT.U32.AND P1, PT, R8, -0x8, PT ;  /* 0xfffffff80800780c */ /* 0x000fe20003f24070 */
[----:B------:R-:W-:Y:S01]  /*0f40*/  IMAD.X R6, R2, 0x1, ~R7, P3 ;  /* 0x0000000102067824 */ /* 0x000fe200018e0e07 */
[----:B------:R-:W-:Y:S01]  /*0f50*/  LOP3.LUT R29, R13, 0x7, RZ, 0xc0, !PT ;  /* 0x000000070d1d7812 */ /* 0x000fe200078ec0ff */
[----:B------:R-:W-:-:S03]  /*0f60*/  IMAD.X R28, R7, 0x1, ~R2, P2 ;  /* 0x00000001071c7824 */ /* 0x000fc600010e0e02 */
[----:B------:R-:W-:Y:S02]  /*0f70*/  ISETP.GT.U32.AND.EX P1, PT, R6, -0x1, PT, P1 ;  /* 0xffffffff0600780c */ /* 0x000fe40003f24110 */
[----:B------:R-:W-:-:S04]  /*0f80*/  ISETP.NE.U32.AND P0, PT, R29, RZ, PT ;  /* 0x000000ff1d00720c */ /* 0x000fc80003f05070 */
[----:B------:R-:W-:-:S07]  /*0f90*/  ISETP.NE.AND.EX P0, PT, RZ, RZ, PT, P0 ;  /* 0x000000ffff00720c */ /* 0x000fce0003f05300 */
[----:B------:R-:W-:Y:S06]  /*0fa0*/  @P1 BRA `(.L_x_9) ;  /* 0x0000000000cc1947 */ /* 0x000fec0003800000 */
[----:B------:R-:W0:Y:S08]  /*0fb0*/  LDC.64 R6, c[0x0][0x390] ;  /* 0x0000e400ff067b82 */ /* 0x000e300000000a00 */
[----:B------:R-:W1:Y:S08]  /*0fc0*/  LDC.64 R14, c[0x0][0x380] ;  /* 0x0000e000ff0e7b82 */ /* 0x000e700000000a00 */
[----:B------:R-:W2:Y:S01]  /*0fd0*/  LDC.64 R8, c[0x0][0x388] ;  /* 0x0000e200ff087b82 */ /* 0x000ea20000000a00 */
[-C--:B0-----:R-:W-:Y:S01]  /*0fe0*/  IMAD R12, R3, R6.reuse, RZ ;  /* 0x00000006030c7224 */ /* 0x081fe200078e02ff */
[----:B------:R-:W-:Y:S01]  /*0ff0*/  SHF.L.U64.HI R30, R6, 0x3, R7 ;  /* 0x00000003061e7819 */ /* 0x000fe20000010207 */
[----:B------:R-:W-:-:S04]  /*1000*/  IMAD.WIDE.U32 R10, R0, R6, RZ ;  /* 0x00000006000a7225 */ /* 0x000fc800078e00ff */
[C---:B------:R-:W-:Y:S01]  /*1010*/  IMAD R23, R0.reuse, R7, R12 ;  /* 0x0000000700177224 */ /* 0x040fe200078e020c */
[----:B-1----:R-:W-:-:S03]  /*1020*/  LEA R16, P2, R0, R14, 0x5 ;  /* 0x0000000e00107211 */ /* 0x002fc600078428ff */
[----:B------:R-:W-:Y:S01]  /*1030*/  IMAD.IADD R23, R11, 0x1, R23 ;  /* 0x000000010b177824 */ /* 0x000fe200078e0217 */
[----:B------:R-:W-:Y:S02]  /*1040*/  IADD3 R16, P3, PT, R16, 0x20, RZ ;  /* 0x0000002010107810 */ /* 0x000fe40007f7e0ff */
[----:B------:R-:W-:Y:S02]  /*1050*/  LEA.HI.X R3, R0, R15, R3, 0x5, P2 ;  /* 0x0000000f00037211 */ /* 0x000fe400010f2c03 */
[C---:B--2---:R-:W-:Y:S02]  /*1060*/  LEA R17, P1, R10.reuse, R8, 0x2 ;  /* 0x000000080a117211 */ /* 0x044fe400078210ff */
[----:B------:R-:W-:Y:S01]  /*1070*/  LOP3.LUT R0, R13, 0xfffffff8, RZ, 0xc0, !PT ;  /* 0xfffffff80d007812 */ /* 0x000fe200078ec0ff */
[----:B------:R-:W-:Y:S01]  /*1080*/  IMAD.X R3, RZ, RZ, R3, P3 ;  /* 0x000000ffff037224 */ /* 0x000fe200018e0603 */
[----:B------:R-:W-:-:S09]  /*1090*/  LEA.HI.X R23, R10, R9, R23, 0x2, P1 ;  /* 0x000000090a177211 */ /* 0x000fd200008f1417 */
.L_x_10:
[----:B------:R-:W-:Y:S01]  /*10a0*/  IADD3 R18, P1, PT, R17, R6, RZ ;  /* 0x0000000611127210 */ /* 0x000fe20007f3e0ff */
[----:B------:R-:W-:Y:S01]  /*10b0*/  IMAD.MOV.U32 R15, RZ, RZ, R3 ;  /* 0x000000ffff0f7224 */ /* 0x000fe200078e0003 */
[----:B------:R-:W-:Y:S01]  /*10c0*/  MOV R14, R16 ;  /* 0x00000010000e7202 */ /* 0x000fe20000000f00 */
[----:B------:R-:W-:Y:S01]  /*10d0*/  IMAD.MOV.U32 R22, RZ, RZ, R17 ;  /* 0x000000ffff167224 */ /* 0x000fe200078e0011 */
[----:B------:R-:W-:Y:S01]  /*10e0*/  LEA R17, P3, R6, R17, 0x3 ;  /* 0x0000001106117211 */ /* 0x000fe200078618ff */
[--C-:B------:R-:W-:Y:S01]  /*10f0*/  IMAD.X R19, R23, 0x1, R7.reuse, P1 ;  /* 0x0000000117137824 */ /* 0x100fe200008e0607 */
[-C--:B------:R-:W-:Y:S02]  /*1100*/  IADD3 R12, P1, PT, R18, R6.reuse, RZ ;  /* 0x00000006120c7210 */ /* 0x080fe40007f3e0ff */
[----:B------:R-:W-:Y:S01]  /*1110*/  IADD3 R16, P4, PT, R14, 0x40, RZ ;  /* 0x000000400e107810 */ /* 0x000fe20007f9e0ff */
[----:B------:R0:W-:Y:S01]  /*1120*/  STG.E.64 desc[UR4][R14.64+-0x20], R22 ;  /* 0xffffe0160e007986 */ /* 0x0001e2000c101b04 */
[----:B------:R-:W-:Y:S01]  /*1130*/  IADD3 R5, P2, PT, R5, 0x8, RZ ;  /* 0x0000000805057810 */ /* 0x000fe20007f5e0ff */
[----:B------:R-:W-:Y:S01]  /*1140*/  IMAD.X R13, R19, 0x1, R7, P1 ;  /* 0x00000001130d7824 */ /* 0x000fe200008e0607 */
[----:B------:R-:W-:Y:S01]  /*1150*/  IADD3 R8, P1, PT, R12, R6, RZ ;  /* 0x000000060c087210 */ /* 0x000fe20007f3e0ff */
[----:B------:R1:W-:Y:S01]  /*1160*/  STG.E.64 desc[UR4][R14.64+-0x18], R18 ;  /* 0xffffe8120e007986 */ /* 0x0003e2000c101b04 */
[----:B------:R-:W-:Y:S01]  /*1170*/  IMAD.X R3, RZ, RZ, R15, P4 ;  /* 0x000000ffff037224 */ /* 0x000fe200020e060f */
[----:B------:R-:W-:-:S02]  /*1180*/  IADD3.X R2, PT, PT, RZ, R2, RZ, P2, !PT ;  /* 0x00000002ff027210 */ /* 0x000fc400017fe4ff */
[--C-:B------:R-:W-:Y:S01]  /*1190*/  IMAD.X R9, R13, 0x1, R7.reuse, P1 ;  /* 0x000000010d097824 */ /* 0x100fe200008e0607 */
[-C--:B------:R-:W-:Y:S01]  /*11a0*/  IADD3 R10, P1, PT, R8, R6.reuse, RZ ;  /* 0x00000006080a7210 */ /* 0x080fe20007f3e0ff */
[----:B------:R1:W-:Y:S04]  /*11b0*/  STG.E.64 desc[UR4][R14.64+-0x10], R12 ;  /* 0xfffff00c0e007986 */ /* 0x0003e8000c101b04 */
[----:B------:R-:W-:Y:S01]  /*11c0*/  IMAD.X R11, R9, 0x1, R7, P1 ;  /* 0x00000001090b7824 */ /* 0x000fe200008e0607 */
[----:B------:R-:W-:Y:S01]  /*11d0*/  IADD3 R20, P1, PT, R10, R6, RZ ;  /* 0x000000060a147210 */ /* 0x000fe20007f3e0ff */
[----:B------:R1:W-:Y:S01]  /*11e0*/  STG.E.64 desc[UR4][R14.64+-0x8], R8 ;  /* 0xfffff8080e007986 */ /* 0x0003e2000c101b04 */
[----:B0-----:R-:W-:-:S03]  /*11f0*/  IMAD.X R23, R23, 0x1, R30, P3 ;  /* 0x0000000117177824 */ /* 0x001fc600018e061e */
[--C-:B------:R-:W-:Y:S01]  /*1200*/  IMAD.X R21, R11, 0x1, R7.reuse, P1 ;  /* 0x000000010b157824 */ /* 0x100fe200008e0607 */
[-C--:B------:R-:W-:Y:S01]  /*1210*/  IADD3 R24, P1, PT, R20, R6.reuse, RZ ;  /* 0x0000000614187210 */ /* 0x080fe20007f3e0ff */
[----:B------:R1:W-:Y:S04]  /*1220*/  STG.E.64 desc[UR4][R14.64], R10 ;  /* 0x0000000a0e007986 */ /* 0x0003e8000c101b04 */
[--C-:B------:R-:W-:Y:S01]  /*1230*/  IMAD.X R25, R21, 0x1, R7.reuse, P1 ;  /* 0x0000000115197824 */ /* 0x100fe200008e0607 */
[----:B------:R-:W-:Y:S01]  /*1240*/  IADD3 R26, P1, PT, R24, R6, RZ ;  /* 0x00000006181a7210 */ /* 0x000fe20007f3e0ff */
[----:B------:R1:W-:Y:S04]  /*1250*/  STG.E.64 desc[UR4][R14.64+0x8], R20 ;  /* 0x000008140e007986 */ /* 0x0003e8000c101b04 */
[----:B------:R-:W-:Y:S01]  /*1260*/  IMAD.X R27, R25, 0x1, R7, P1 ;  /* 0x00000001191b7824 */ /* 0x000fe200008e0607 */
[----:B------:R-:W-:Y:S01]  /*1270*/  IADD3 R0, P1, PT, R0, -0x8, RZ ;  /* 0xfffffff800007810 */ /* 0x000fe20007f3e0ff */
[----:B------:R1:W-:Y:S03]  /*1280*/  STG.E.64 desc[UR4][R14.64+0x10], R24 ;  /* 0x000010180e007986 */ /* 0x0003e6000c101b04 */
[----:B------:R-:W-:Y:S01]  /*1290*/  IADD3.X R28, PT, PT, R28, -0x1, RZ, P1, !PT ;  /* 0xffffffff1c1c7810 */ /* 0x000fe20000ffe4ff */
[----:B------:R1:W-:Y:S01]  /*12a0*/  STG.E.64 desc[UR4][R14.64+0x18], R26 ;  /* 0x0000181a0e007986 */ /* 0x0003e2000c101b04 */
[----:B------:R-:W-:-:S04]  /*12b0*/  ISETP.NE.U32.AND P1, PT, R0, RZ, PT ;  /* 0x000000ff0000720c */ /* 0x000fc80003f25070 */
[----:B------:R-:W-:-:S13]  /*12c0*/  ISETP.NE.AND.EX P1, PT, R28, RZ, PT, P1 ;  /* 0x000000ff1c00720c */ /* 0x000fda0003f25310 */
[----:B-1----:R-:W-:Y:S05]  /*12d0*/  @P1 BRA `(.L_x_10) ;  /* 0xfffffffc00701947 */ /* 0x002fea000383ffff */
.L_x_9:
[----:B------:R-:W-:Y:S05]  /*12e0*/  @!P0 EXIT ;  /* 0x000000000000894d */ /* 0x000fea0003800000 */
[----:B------:R-:W-:Y:S02]  /*12f0*/  ISETP.GE.U32.AND P1, PT, R29, 0x4, PT ;  /* 0x000000041d00780c */ /* 0x000fe40003f26070 */
[----:B------:R-:W-:Y:S02]  /*1300*/  LOP3.LUT R16, R4, 0x3, RZ, 0xc0, !PT ;  /* 0x0000000304107812 */ /* 0x000fe400078ec0ff */
[----:B------:R-:W-:Y:S02]  /*1310*/  ISETP.GE.U32.AND.EX P1, PT, RZ, RZ, PT, P1 ;  /* 0x000000ffff00720c */ /* 0x000fe40003f26110 */
[----:B------:R-:W-:-:S04]  /*1320*/  ISETP.NE.U32.AND P0, PT, R16, RZ, PT ;  /* 0x000000ff1000720c */ /* 0x000fc80003f05070 */
[----:B------:R-:W-:-:S07]  /*1330*/  ISETP.NE.AND.EX P0, PT, RZ, RZ, PT, P0 ;  /* 0x000000ffff00720c */ /* 0x000fce0003f05300 */
[----:B------:R-:W-:Y:S06]  /*1340*/  @!P1 BRA `(.L_x_11) ;  /* 0x0000000000549947 */ /* 0x000fec0003800000 */
[----:B------:R-:W0:Y:S01]  /*1350*/  LDC.64 R8, c[0x0][0x388] ;  /* 0x0000e200ff087b82 */ /* 0x000e220000000a00 */
[----:B------:R-:W1:Y:S07]  /*1360*/  LDCU.64 UR6, c[0x0][0x390] ;  /* 0x00007200ff0677ac */ /* 0x000e6e0008000a00 */
[----:B------:R-:W2:Y:S01]  /*1370*/  LDC.64 R6, c[0x0][0x380] ;  /* 0x0000e000ff067b82 */ /* 0x000ea20000000a00 */
[----:B-1----:R-:W-:-:S04]  /*1380*/  IMAD R0, R2, UR6, RZ ;  /* 0x0000000602007c24 */ /* 0x002fc8000f8e02ff */
[C---:B------:R-:W-:Y:S02]  /*1390*/  IMAD R3, R5.reuse, UR7, R0 ;  /* 0x0000000705037c24 */ /* 0x040fe4000f8e0200 */
[----:B0-----:R-:W-:-:S04]  /*13a0*/  IMAD.WIDE.U32 R8, R5, UR6, R8 ;  /* 0x0000000605087c25 */ /* 0x001fc8000f8e0008 */
[----:B------:R-:W-:Y:S01]  /*13b0*/  IMAD.IADD R9, R9, 0x1, R3 ;  /* 0x0000000109097824 */ /* 0x000fe200078e0203 */
[----:B------:R-:W-:Y:S02]  /*13c0*/  IADD3 R10, P2, PT, R8, UR6, RZ ;  /* 0x00000006080a7c10 */ /* 0x000fe4000ff5e0ff */
[----:B--2---:R-:W-:Y:S02]  /*13d0*/  LEA R6, P1, R5, R6, 0x3 ;  /* 0x0000000605067211 */ /* 0x004fe400078218ff */
[----:B------:R-:W-:Y:S02]  /*13e0*/  IADD3 R12, P3, PT, R10, UR6, RZ ;  /* 0x000000060a0c7c10 */ /* 0x000fe4000ff7e0ff */
[----:B------:R-:W-:Y:S02]  /*13f0*/  IADD3.X R11, PT, PT, R9, UR7, RZ, P2, !PT ;  /* 0x00000007090b7c10 */ /* 0x000fe400097fe4ff */
[----:B------:R-:W-:Y:S02]  /*1400*/  LEA.HI.X R7, R5, R7, R2, 0x3, P1 ;  /* 0x0000000705077211 */ /* 0x000fe400008f1c02 */
[----:B------:R-:W-:-:S02]  /*1410*/  IADD3 R14, P1, PT, R12, UR6, RZ ;  /* 0x000000060c0e7c10 */ /* 0x000fc4000ff3e0ff */
[----:B------:R-:W-:Y:S01]  /*1420*/  IADD3.X R13, PT, PT, R11, UR7, RZ, P3, !PT ;  /* 0x000000070b0d7c10 */ /* 0x000fe20009ffe4ff */
[----:B------:R0:W-:Y:S03]  /*1430*/  STG.E.64 desc[UR4][R6.64], R8 ;  /* 0x0000000806007986 */ /* 0x0001e6000c101b04 */
[----:B------:R-:W-:Y:S01]  /*1440*/  IADD3.X R15, PT, PT, R13, UR7, RZ, P1, !PT ;  /* 0x000000070d0f7c10 */ /* 0x000fe20008ffe4ff */
[----:B------:R0:W-:Y:S01]  /*1450*/  STG.E.64 desc[UR4][R6.64+0x8], R10 ;  /* 0x0000080a06007986 */ /* 0x0001e2000c101b04 */
[----:B------:R-:W-:-:S03]  /*1460*/  IADD3 R5, P1, PT, R5, 0x4, RZ ;  /* 0x0000000405057810 */ /* 0x000fc60007f3e0ff */
[----:B------:R0:W-:Y:S02]  /*1470*/  STG.E.64 desc[UR4][R6.64+0x10], R12 ;  /* 0x0000100c06007986 */ /* 0x0001e4000c101b04 */
[----:B------:R-:W-:Y:S02]  /*1480*/  IMAD.X R2, RZ, RZ, R2, P1 ;  /* 0x000000ffff027224 */ /* 0x000fe400008e0602 */
[----:B------:R0:W-:Y:S06]  /*1490*/  STG.E.64 desc[UR4][R6.64+0x18], R14 ;  /* 0x0000180e06007986 */ /* 0x0001ec000c101b04 */
.L_x_11:
[----:B------:R-:W-:Y:S05]  /*14a0*/  @!P0 EXIT ;  /* 0x000000000000894d */ /* 0x000fea0003800000 */
[----:B------:R-:W-:Y:S02]  /*14b0*/  ISETP.NE.U32.AND P0, PT, R16, 0x1, PT ;  /* 0x000000011000780c */ /* 0x000fe40003f05070 */
[----:B------:R-:W-:Y:S02]  /*14c0*/  LOP3.LUT R4, R4, 0x1, RZ, 0xc0, !PT ;  /* 0x0000000104047812 */ /* 0x000fe400078ec0ff */
[----:B------:R-:W-:Y:S02]  /*14d0*/  ISETP.NE.AND.EX P0, PT, RZ, RZ, PT, P0 ;  /* 0x000000ffff00720c */ /* 0x000fe40003f05300 */
[----:B------:R-:W-:-:S04]  /*14e0*/  ISETP.NE.U32.AND P1, PT, R4, 0x1, PT ;  /* 0x000000010400780c */ /* 0x000fc80003f25070 */
[----:B------:R-:W-:-:S07]  /*14f0*/  ISETP.NE.U32.AND.EX P1, PT, RZ, RZ, PT, P1 ;  /* 0x000000ffff00720c */ /* 0x000fce0003f25110 */
[----:B------:R-:W-:Y:S06]  /*1500*/  @!P0 BRA `(.L_x_12) ;  /* 0x00000000003c8947 */ /* 0x000fec0003800000 */
[----:B0-----:R-:W0:Y:S01]  /*1510*/  LDC.64 R6, c[0x0][0x388] ;  /* 0x0000e200ff067b82 */ /* 0x001e220000000a00 */
        /* <DEDUP_REMOVED lines=8> */
[----:B------:R-:W-:Y:S02]  /*15a0*/  IADD3.X R11, PT, PT, R7, UR7, RZ, P2, !PT ;  /* 0x00000007070b7c10 */ /* 0x000fe400097fe4ff */
[C---:B------:R-:W-:Y:S02]  /*15b0*/  LEA.HI.X R9, R5.reuse, R9, R2, 0x3, P0 ;  /* 0x0000000905097211 */ /* 0x040fe400000f1c02 */
[----:B------:R-:W-:-:S03]  /*15c0*/  IADD3 R5, P0, PT, R5, 0x2, RZ ;  /* 0x0000000205057810 */ /* 0x000fc60007f1e0ff */
[----:B------:R1:W-:Y:S02]  /*15d0*/  STG.E.64 desc[UR4][R8.64], R6 ;  /* 0x0000000608007986 */ /* 0x0003e4000c101b04 */
[----:B------:R-:W-:Y:S02]  /*15e0*/  IMAD.X R2, RZ, RZ, R2, P0 ;  /* 0x000000ffff027224 */ /* 0x000fe400000e0602 */
[----:B------:R1:W-:Y:S06]  /*15f0*/  STG.E.64 desc[UR4][R8.64+0x8], R10 ;  /* 0x0000080a08007986 */ /* 0x0003ec000c101b04 */
.L_x_12:
[----:B------:R-:W-:Y:S05]  /*1600*/  @P1 EXIT ;  /* 0x000000000000194d */ /* 0x000fea0003800000 */
[----:B01----:R-:W0:Y:S01]  /*1610*/  LDC.64 R6, c[0x0][0x388] ;  /* 0x0000e200ff067b82 */ /* 0x003e220000000a00 */
[----:B------:R-:W1:Y:S07]  /*1620*/  LDCU.64 UR6, c[0x0][0x390] ;  /* 0x00007200ff0677ac */ /* 0x000e6e0008000a00 */
[----:B------:R-:W2:Y:S01]  /*1630*/  LDC.64 R8, c[0x0][0x380] ;  /* 0x0000e000ff087b82 */ /* 0x000ea20000000a00 */
[----:B-1----:R-:W-:-:S04]  /*1640*/  IMAD R0, R2, UR6, RZ ;  /* 0x0000000602007c24 */ /* 0x002fc8000f8e02ff */
[C---:B------:R-:W-:Y:S02]  /*1650*/  IMAD R3, R5.reuse, UR7, R0 ;  /* 0x0000000705037c24 */ /* 0x040fe4000f8e0200 */
[----:B0-----:R-:W-:-:S04]  /*1660*/  IMAD.WIDE.U32 R6, R5, UR6, R6 ;  /* 0x0000000605067c25 */ /* 0x001fc8000f8e0006 */
[----:B------:R-:W-:Y:S01]  /*1670*/  IMAD.IADD R7, R7, 0x1, R3 ;  /* 0x0000000107077824 */ /* 0x000fe200078e0203 */
[----:B--2---:R-:W-:-:S04]  /*1680*/  LEA R4, P0, R5, R8, 0x3 ;  /* 0x0000000805047211 */ /* 0x004fc800078018ff */
[----:B------:R-:W-:-:S05]  /*1690*/  LEA.HI.X R5, R5, R9, R2, 0x3, P0 ;  /* 0x0000000905057211 */ /* 0x000fca00000f1c02 */
[----:B------:R-:W-:Y:S01]  /*16a0*/  STG.E.64 desc[UR4][R4.64], R6 ;  /* 0x0000000604007986 */ /* 0x000fe2000c101b04 */
[----:B------:R-:W-:Y:S05]  /*16b0*/  EXIT ;  /* 0x000000000000794d */ /* 0x000fea0003800000 */
        .weak           $__internal_0_$__cuda_sm20_div_u64
        .type           $__internal_0_$__cuda_sm20_div_u64,@function
        .size           $__internal_0_$__cuda_sm20_div_u64,(.L_x_155 - $__internal_0_$__cuda_sm20_div_u64)
$__internal_0_$__cuda_sm20_div_u64:
[----:B------:R-:W-:-:S04]  /*16c0*/  IMAD.MOV.U32 R19, RZ, RZ, RZ ;  /* 0x000000ffff137224 */ /* 0x000fc800078e00ff */
[----:B------:R-:W0:Y:S08]  /*16d0*/  I2F.U64.RP R12, R18 ;  /* 0x00000012000c7312 */ /* 0x000e300000309000 */
[----:B0-----:R-:W0:Y:S02]  /*16e0*/  MUFU.RCP R12, R12 ;  /* 0x0000000c000c7308 */ /* 0x001e240000001000 */
[----:B0-----:R-:W-:-:S06]  /*16f0*/  IADD3 R8, PT, PT, R12, 0x1ffffffe, RZ ;  /* 0x1ffffffe0c087810 */ /* 0x001fcc0007ffe0ff */
[----:B------:R-:W0:Y:S02]  /*1700*/  F2I.U64.TRUNC R8, R8 ;  /* 0x0000000800087311 */ /* 0x000e24000020d800 */
[----:B0-----:R-:W-:-:S04]  /*1710*/  IMAD.WIDE.U32 R10, R8, R18, RZ ;  /* 0x00000012080a7225 */ /* 0x001fc800078e00ff */
[----:B------:R-:W-:Y:S01]  /*1720*/  IMAD R11, R9, R18, R11 ;  /* 0x00000012090b7224 */ /* 0x000fe200078e020b */
[----:B------:R-:W-:-:S05]  /*1730*/  IADD3 R13, P0, PT, RZ, -R10, RZ ;  /* 0x8000000aff0d7210 */ /* 0x000fca0007f1e0ff */
[----:B------:R-:W-:-:S04]  /*1740*/  IMAD.HI.U32 R10, R8, R13, RZ ;  /* 0x0000000d080a7227 */ /* 0x000fc800078e00ff */
[----:B------:R-:W-:Y:S02]  /*1750*/  IMAD.X R15, RZ, RZ, ~R11, P0 ;  /* 0x000000ffff0f7224 */ /* 0x000fe400000e0e0b */
[----:B------:R-:W-:Y:S02]  /*1760*/  IMAD.MOV.U32 R11, RZ, RZ, R8 ;  /* 0x000000ffff0b7224 */ /* 0x000fe400078e0008 */
[-C--:B------:R-:W-:Y:S02]  /*1770*/  IMAD R17, R9, R15.reuse, RZ ;  /* 0x0000000f09117224 */ /* 0x080fe400078e02ff */
[----:B------:R-:W-:-:S04]  /*1780*/  IMAD.WIDE.U32 R10, P0, R8, R15, R10 ;  /* 0x0000000f080a7225 */ /* 0x000fc8000780000a */
[----:B------:R-:W-:-:S04]  /*1790*/  IMAD.HI.U32 R15, R9, R15, RZ ;  /* 0x0000000f090f7227 */ /* 0x000fc800078e00ff */
[----:B------:R-:W-:-:S05]  /*17a0*/  IMAD.HI.U32 R10, P1, R9, R13, R10 ;  /* 0x0000000d090a7227 */ /* 0x000fca000782000a */
[----:B------:R-:W-:Y:S01]  /*17b0*/  IADD3 R11, P2, PT, R17, R10, RZ ;  /* 0x0000000a110b7210 */ /* 0x000fe20007f5e0ff */
[----:B------:R-:W-:-:S04]  /*17c0*/  IMAD.X R10, R15, 0x1, R9, P0 ;  /* 0x000000010f0a7824 */ /* 0x000fc800000e0609 */
[----:B------:R-:W-:Y:S01]  /*17d0*/  IMAD.WIDE.U32 R8, R11, R18, RZ ;  /* 0x000000120b087225 */ /* 0x000fe200078e00ff */
[----:B------:R-:W-:Y:S02]  /*17e0*/  IADD3.X R13, PT, PT, RZ, RZ, R10, P2, P1 ;  /* 0x000000ffff0d7210 */ /* 0x000fe400017e240a */
[----:B------:R-:W-:-:S03]  /*17f0*/  IADD3 R15, P0, PT, RZ, -R8, RZ ;  /* 0x80000008ff0f7210 */ /* 0x000fc60007f1e0ff */
[----:B------:R-:W-:Y:S02]  /*1800*/  IMAD R8, R13, R18, R9 ;  /* 0x000000120d087224 */ /* 0x000fe400078e0209 */
[----:B------:R-:W-:Y:S02]  /*1810*/  IMAD.MOV.U32 R9, RZ, RZ, RZ ;  /* 0x000000ffff097224 */ /* 0x000fe400078e00ff */
[----:B------:R-:W-:-:S04]  /*1820*/  IMAD.HI.U32 R10, R11, R15, RZ ;  /* 0x0000000f0b0a7227 */ /* 0x000fc800078e00ff */
[----:B------:R-:W-:-:S04]  /*1830*/  IMAD.X R8, RZ, RZ, ~R8, P0 ;  /* 0x000000ffff087224 */ /* 0x000fc800000e0e08 */
[----:B------:R-:W-:-:S04]  /*1840*/  IMAD.WIDE.U32 R10, P0, R11, R8, R10 ;  /* 0x000000080b0a7225 */ /* 0x000fc8000780000a */
[C---:B------:R-:W-:Y:S02]  /*1850*/  IMAD R12, R13.reuse, R8, RZ ;  /* 0x000000080d0c7224 */ /* 0x040fe400078e02ff */
[----:B------:R-:W-:-:S04]  /*1860*/  IMAD.HI.U32 R11, P1, R13, R15, R10 ;  /* 0x0000000f0d0b7227 */ /* 0x000fc8000782000a */
[----:B------:R-:W-:Y:S01]  /*1870*/  IMAD.HI.U32 R8, R13, R8, RZ ;  /* 0x000000080d087227 */ /* 0x000fe200078e00ff */
[----:B------:R-:W-:-:S03]  /*1880*/  IADD3 R11, P2, PT, R12, R11, RZ ;  /* 0x0000000b0c0b7210 */ /* 0x000fc60007f5e0ff */
[----:B------:R-:W-:Y:S02]  /*1890*/  IMAD.X R13, R8, 0x1, R13, P0 ;  /* 0x00000001080d7824 */ /* 0x000fe400000e060d */
[----:B------:R-:W-:-:S03]  /*18a0*/  IMAD.HI.U32 R8, R11, R5, RZ ;  /* 0x000000050b087227 */ /* 0x000fc600078e00ff */
[----:B------:R-:W-:Y:S01]  /*18b0*/  IADD3.X R13, PT, PT, RZ, RZ, R13, P2, P1 ;  /* 0x000000ffff0d7210 */ /* 0x000fe200017e240d */
[----:B------:R-:W-:-:S04]  /*18c0*/  IMAD.WIDE.U32 R8, R11, R6, R8 ;  /* 0x000000060b087225 */ /* 0x000fc800078e0008 */
[C---:B------:R-:W-:Y:S02]  /*18d0*/  IMAD R11, R13.reuse, R6, RZ ;  /* 0x000000060d0b7224 */ /* 0x040fe400078e02ff */
[----:B------:R-:W-:-:S04]  /*18e0*/  IMAD.HI.U32 R8, P0, R13, R5, R8 ;  /* 0x000000050d087227 */ /* 0x000fc80007800008 */
[----:B------:R-:W-:Y:S01]  /*18f0*/  IMAD.HI.U32 R13, R13, R6, RZ ;  /* 0x000000060d0d7227 */ /* 0x000fe200078e00ff */
[----:B------:R-:W-:-:S04]  /*1900*/  IADD3 R11, P1, PT, R11, R8, RZ ;  /* 0x000000080b0b7210 */ /* 0x000fc80007f3e0ff */
[----:B------:R-:W-:-:S05]  /*1910*/  IADD3.X R8, PT, PT, R13, RZ, RZ, P0, !PT ;  /* 0x000000ff0d087210 */ /* 0x000fca00007fe4ff */
[----:B------:R-:W-:Y:S02]  /*1920*/  IMAD.X R13, RZ, RZ, R8, P1 ;  /* 0x000000ffff0d7224 */ /* 0x000fe400008e0608 */
[----:B------:R-:W-:-:S04]  /*1930*/  IMAD.WIDE.U32 R8, R11, R18, RZ ;  /* 0x000000120b087225 */ /* 0x000fc800078e00ff */
[----:B------:R-:W-:Y:S01]  /*1940*/  IMAD R9, R13, R18, R9 ;  /* 0x000000120d097224 */ /* 0x000fe200078e0209 */
[----:B------:R-:W-:-:S04]  /*1950*/  IADD3 R15, P0, PT, -R8, R5, RZ ;  /* 0x00000005080f7210 */ /* 0x000fc80007f1e1ff */
[-C--:B------:R-:W-:Y:S01]  /*1960*/  IADD3 R5, P1, PT, -R18, R15.reuse, RZ ;  /* 0x0000000f12057210 */ /* 0x080fe20007f3e1ff */
[----:B------:R-:W-:Y:S01]  /*1970*/  IMAD.X R10, R6, 0x1, ~R9, P0 ;  /* 0x00000001060a7824 */ /* 0x000fe200000e0e09 */
[----:B------:R-:W-:Y:S02]  /*1980*/  ISETP.GE.U32.AND P0, PT, R15, R18, PT ;  /* 0x000000120f00720c */ /* 0x000fe40003f06070 */
[----:B------:R-:W-:Y:S02]  /*1990*/  IADD3 R6, P2, PT, R11, 0x1, RZ ;  /* 0x000000010b067810 */ /* 0x000fe40007f5e0ff */
[C---:B------:R-:W-:Y:S02]  /*19a0*/  ISETP.GE.U32.AND.EX P0, PT, R10.reuse, RZ, PT, P0 ;  /* 0x000000ff0a00720c */ /* 0x040fe40003f06100 */
[----:B------:R-:W-:Y:S01]  /*19b0*/  IADD3.X R9, PT, PT, R10, -0x1, RZ, P1, !PT ;  /* 0xffffffff0a097810 */ /* 0x000fe20000ffe4ff */
[----:B------:R-:W-:Y:S01]  /*19c0*/  IMAD.X R8, RZ, RZ, R13, P2 ;  /* 0x000000ffff087224 */ /* 0x000fe200010e060d */
[----:B------:R-:W-:-:S02]  /*19d0*/  SEL R5, R5, R15, P0 ;  /* 0x0000000f05057207 */ /* 0x000fc40000000000 */
[----:B------:R-:W-:Y:S02]  /*19e0*/  SEL R11, R6, R11, P0 ;  /* 0x0000000b060b7207 */ /* 0x000fe40000000000 */
[----:B------:R-:W-:Y:S02]  /*19f0*/  SEL R9, R9, R10, P0 ;  /* 0x0000000a09097207 */ /* 0x000fe40000000000 */
[----:B------:R-:W-:Y:S02]  /*1a00*/  SEL R8, R8, R13, P0 ;  /* 0x0000000d08087207 */ /* 0x000fe40000000000 */
[----:B------:R-:W-:Y:S01]  /*1a10*/  ISETP.GE.U32.AND P0, PT, R5, R18, PT ;  /* 0x000000120500720c */ /* 0x000fe20003f06070 */
[----:B------:R-:W-:Y:S01]  /*1a20*/  IMAD.MOV.U32 R5, RZ, RZ, 0x0 ;  /* 0x00000000ff057424 */ /* 0x000fe200078e00ff */
[----:B------:R-:W-:Y:S02]  /*1a30*/  IADD3 R6, P2, PT, R11, 0x1, RZ ;  /* 0x000000010b067810 */ /* 0x000fe40007f5e0ff */
[----:B------:R-:W-:-:S02]  /*1a40*/  ISETP.GE.U32.AND.EX P0, PT, R9, RZ, PT, P0 ;  /* 0x000000ff0900720c */ /* 0x000fc40003f06100 */
[----:B------:R-:W-:Y:S01]  /*1a50*/  ISETP.NE.U32.AND P1, PT, R18, RZ, PT ;  /* 0x000000ff1200720c */ /* 0x000fe20003f25070 */
[----:B------:R-:W-:Y:S01]  /*1a60*/  IMAD.X R9, RZ, RZ, R8, P2 ;  /* 0x000000ffff097224 */ /* 0x000fe200010e0608 */
[----:B------:R-:W-:Y:S02]  /*1a70*/  SEL R6, R6, R11, P0 ;  /* 0x0000000b06067207 */ /* 0x000fe40000000000 */
[----:B------:R-:W-:Y:S02]  /*1a80*/  ISETP.NE.AND.EX P1, PT, RZ, RZ, PT, P1 ;  /* 0x000000ffff00720c */ /* 0x000fe40003f25310 */
[----:B------:R-:W-:Y:S02]  /*1a90*/  SEL R9, R9, R8, P0 ;  /* 0x0000000809097207 */ /* 0x000fe40000000000 */
[----:B------:R-:W-:Y:S02]  /*1aa0*/  SEL R6, R6, 0xffffffff, P1 ;  /* 0xffffffff06067807 */ /* 0x000fe40000800000 */
[----:B------:R-:W-:Y:S01]  /*1ab0*/  SEL R9, R9, 0xffffffff, P1 ;  /* 0xffffffff09097807 */ /* 0x000fe20000800000 */
[----:B------:R-:W-:Y:S06]  /*1ac0*/  RET.REL.NODEC R4 `(arange_u64_vec4) ;  /* 0xffffffe4044c7950 */ /* 0x000fec0003c3ffff */
.L_x_13:
[----:B------:R-:W-:-:S00]  /*1ad0*/  BRA `(.L_x_13) ;  /* 0xfffffffc00fc7947 */ /* 0x000fc0000383ffff */
[----:B------:R-:W-:-:S00]  /*1ae0*/  NOP ;  /* 0x0000000000007918 */ /* 0x000fc00000000000 */
        /* <DEDUP_REMOVED lines=9> */
.L_x_155:


//--------------------- .text.arange_u32_vec4     --------------------------
	.section	.text.arange_u32_vec4,"ax",@progbits
	.align	128
        .global         arange_u32_vec4
        .type           arange_u32_vec4,@function
        .size           arange_u32_vec4,(.L_x_156 - arange_u32_vec4)
        .other          arange_u32_vec4,@"STO_CUDA_ENTRY STV_DEFAULT"
arange_u32_vec4:
.text.arange_u32_vec4:
[----:B------:R-:W-:Y:S01]  /*0000*/  LDC R1, c[0x0][0x37c] ;  /* 0x0000df00ff017b82 */ /* 0x000fe20000000800 */
[----:B------:R-:W0:Y:S07]  /*0010*/  S2R R3, SR_TID.X ;  /* 0x0000000000037919 */ /* 0x000e2e0000002100 */
[----:B------:R-:W0:Y:S01]  /*0020*/  S2UR UR6, SR_CTAID.X ;  /* 0x00000000000679c3 */ /* 0x000e220000002500 */
[----:B------:R-:W1:Y:S01]  /*0030*/  LDCU.64 UR4, c[0x0][0x358] ;  /* 0x00006b00ff0477ac */ /* 0x000e620008000a00 */
[----:B------:R-:W-:Y:S01]  /*0040*/  BSSY.RECONVERGENT B0, `(.L_x_14) ;  /* 0x000008d000007945 */ /* 0x000fe20003800200 */
[----:B------:R-:W2:Y:S05]  /*0050*/  LDCU UR8, c[0x0][0x388] ;  /* 0x00007100ff0877ac */ /* 0x000eaa0008000800 */
        /* <DEDUP_REMOVED lines=36> */
[----:B------:R-:W-:Y:S02]  /*02a0*/  IMAD R5, R16, R7, R5 ;  /* 0x0000000710057224 */ /* 0x000fe400078e0205 */
[----:B------:R-:W-:-:S03]  /*02b0*/  IMAD.MOV.U32 R7, RZ, RZ, RZ ;  /* 0x000000ffff077224 */ /* 0x000fc600078e00ff */
[----:B------:R-:W-:-:S13]  /*02c0*/  ISETP.GE.U32.AND P0, PT, R5, R16, PT ;  /* 0x000000100500720c */ /* 0x000fda0003f06070 */
[----:B------:R-:W-:Y:S02]  /*02d0*/  @P0 IMAD.IADD R5, R5, 0x1, -R16 ;  /* 0x0000000105050824 */ /* 0x000fe400078e0a10 */
[----:B------:R-:W-:-:S03]  /*02e0*/  @P0 VIADD R6, R6, 0x1 ;  /* 0x0000000106060836 */ /* 0x000fc60000000000 */
[----:B------:R-:W-:-:S13]  /*02f0*/  ISETP.GE.U32.AND P1, PT, R5, R16, PT ;  /* 0x000000100500720c */ /* 0x000fda0003f26070 */
[----:B------:R-:W-:Y:S01]  /*0300*/  @P1 VIADD R6, R6, 0x1 ;  /* 0x0000000106061836 */ /* 0x000fe20000000000 */
[----:B------:R-:W-:Y:S01]  /*0310*/  @!P2 LOP3.LUT R6, RZ, R16, RZ, 0x33, !PT ;  /* 0x00000010ff06a212 */ /* 0x000fe200078e33ff */
[----:B------:R-:W-:Y:S06]  /*0320*/  BRA `(.L_x_18) ;  /* 0x0000000000107947 */ /* 0x000fec0003800000 */
.L_x_17:
[----:B------:R-:W-:-:S07]  /*0330*/  MOV R6, 0x350 ;  /* 0x0000035000067802 */ /* 0x000fce0000000f00 */
[----:B------:R-:W-:Y:S05]  /*0340*/  CALL.REL.NOINC `($__internal_1_$__cuda_sm20_div_u64) ;  /* 0x0000000c00187944 */ /* 0x000fea0003c00000 */
[----:B------:R-:W-:Y:S02]  /*0350*/  IMAD.MOV.U32 R6, RZ, RZ, R5 ;  /* 0x000000ffff067224 */ /* 0x000fe400078e0005 */
[----:B------:R-:W-:-:S07]  /*0360*/  IMAD.MOV.U32 R7, RZ, RZ, R8 ;  /* 0x000000ffff077224 */ /* 0x000fce00078e0008 */
.L_x_18:
[----:B------:R-:W-:Y:S05]  /*0370*/  BSYNC.RECONVERGENT B1 ;  /* 0x0000000000017941 */ /* 0x000fea0003800200 */
.L_x_16:
        /* <DEDUP_REMOVED lines=12> */
[----:B------:R-:W-:Y:S02]  /*0440*/  IMAD.SHL.U32 R4, R0, 0x4, RZ ;  /* 0x0000000400047824 */ /* 0x000fe400078e00ff */
[----:B------:R-:W-:Y:S02]  /*0450*/  IMAD.MOV.U32 R23, RZ, RZ, R0 ;  /* 0x000000ffff177224 */ /* 0x000fe400078e0000 */
[C---:B------:R-:W-:Y:S02]  /*0460*/  VIADD R6, R4.reuse, 0x2 ;  /* 0x0000000204067836 */ /* 0x040fe40000000000 */
[----:B------:R-:W-:Y:S01]  /*0470*/  VIADD R7, R4, 0x3 ;  /* 0x0000000304077836 */ /* 0x000fe20000000000 */
[----:B------:R-:W1:Y:S01]  /*0480*/  LDC.64 R8, c[0x0][0x380] ;  /* 0x0000e000ff087b82 */ /* 0x000e620000000a00 */
[----:B------:R-:W-:Y:S02]  /*0490*/  IMAD.MOV.U32 R26, RZ, RZ, RZ ;  /* 0x000000ffff1a7224 */ /* 0x000fe400078e00ff */
[----:B0-----:R-:W-:-:S02]  /*04a0*/  IMAD R5, R0, R11, RZ ;  /* 0x0000000b00057224 */ /* 0x001fc400078e02ff */
[-C--:B------:R-:W-:Y:S02]  /*04b0*/  IMAD R13, R4, R11.reuse, R11 ;  /* 0x0000000b040d7224 */ /* 0x080fe400078e020b */
[--C-:B------:R-:W-:Y:S02]  /*04c0*/  IMAD R4, R5, 0x4, R10.reuse ;  /* 0x0000000405047824 */ /* 0x100fe400078e020a */
[-CC-:B------:R-:W-:Y:S02]  /*04d0*/  IMAD R6, R6, R11.reuse, R10.reuse ;  /* 0x0000000b06067224 */ /* 0x180fe400078e020a */
[--C-:B------:R-:W-:Y:S01]  /*04e0*/  IMAD R7, R7, R11, R10.reuse ;  /* 0x0000000b07077224 */ /* 0x100fe200078e020a */
[----:B-1----:R-:W-:Y:S01]  /*04f0*/  LEA R15, P1, R0, R8, 0x4 ;  /* 0x00000008000f7211 */ /* 0x002fe200078220ff */
[----:B------:R-:W-:Y:S02]  /*0500*/  IMAD.IADD R5, R13, 0x1, R10 ;  /* 0x000000010d057824 */ /* 0x000fe400078e020a */
[----:B------:R-:W-:Y:S01]  /*0510*/  VIADD R10, R12, 0x1 ;  /* 0x000000010c0a7836 */ /* 0x000fe20000000000 */
[----:B------:R-:W-:Y:S01]  /*0520*/  LEA.HI.X R13, R0, R9, RZ, 0x4, P1 ;  /* 0x00000009000d7211 */ /* 0x000fe200008f24ff */
[----:B------:R-:W-:-:S02]  /*0530*/  IMAD R11, R16, R11, RZ ;  /* 0x0000000b100b7224 */ /* 0x000fc400078e02ff */
[----:B------:R-:W-:Y:S01]  /*0540*/  IMAD.MOV.U32 R12, RZ, RZ, RZ ;  /* 0x000000ffff0c7224 */ /* 0x000fe200078e00ff */
[----:B------:R-:W-:-:S07]  /*0550*/  LOP3.LUT R10, R10, 0x3, RZ, 0xc0, !PT ;  /* 0x000000030a0a7812 */ /* 0x000fce00078ec0ff */
.L_x_21:
[----:B------:R-:W-:Y:S01]  /*0560*/  IADD3 R10, P1, PT, R10, -0x1, RZ ;  /* 0xffffffff0a0a7810 */ /* 0x000fe20007f3e0ff */
[----:B------:R-:W-:Y:S01]  /*0570*/  IMAD.MOV.U32 R8, RZ, RZ, R15 ;  /* 0x000000ffff087224 */ /* 0x000fe200078e000f */
[----:B------:R-:W-:Y:S01]  /*0580*/  IADD3 R23, P2, PT, R16, R23, RZ ;  /* 0x0000001710177210 */ /* 0x000fe20007f5e0ff */
[----:B------:R-:W-:Y:S01]  /*0590*/  IMAD.MOV.U32 R9, RZ, RZ, R13 ;  /* 0x000000ffff097224 */ /* 0x000fe200078e000d */
[----:B------:R-:W-:Y:S02]  /*05a0*/  IADD3.X R12, PT, PT, R12, -0x1, RZ, P1, !PT ;  /* 0xffffffff0c0c7810 */ /* 0x000fe40000ffe4ff */
[----:B------:R-:W-:Y:S01]  /*05b0*/  ISETP.NE.U32.AND P1, PT, R10, RZ, PT ;  /* 0x000000ff0a00720c */ /* 0x000fe20003f25070 */
[----:B------:R-:W-:Y:S01]  /*05c0*/  IMAD.X R26, RZ, RZ, R26, P2 ;  /* 0x000000ffff1a7224 */ /* 0x000fe200010e061a */
[----:B------:R-:W-:Y:S01]  /*05d0*/  LEA R15, P3, R16, R15, 0x4 ;  /* 0x0000000f100f7211 */ /* 0x000fe200078620ff */
[----:B------:R0:W-:Y:S01]  /*05e0*/  STG.E.128 desc[UR4][R8.64], R4 ;  /* 0x0000000408007986 */ /* 0x0001e2000c101d04 */
[----:B------:R-:W-:-:S02]  /*05f0*/  ISETP.NE.AND.EX P1, PT, R12, RZ, PT, P1 ;  /* 0x000000ff0c00720c */ /* 0x000fc40003f25310 */
[----:B------:R-:W-:Y:S01]  /*0600*/  LEA.HI.X R13, R16, R13, RZ, 0x4, P3 ;  /* 0x0000000d100d7211 */ /* 0x000fe200018f24ff */
[C---:B0-----:R-:W-:Y:S01]  /*0610*/  IMAD R4, R11.reuse, 0x4, R4 ;  /* 0x000000040b047824 */ /* 0x041fe200078e0204 */
[C---:B------:R-:W-:Y:S01]  /*0620*/  LEA R7, R11.reuse, R7, 0x2 ;  /* 0x000000070b077211 */ /* 0x040fe200078e10ff */
[C---:B------:R-:W-:Y:S02]  /*0630*/  IMAD R6, R11.reuse, 0x4, R6 ;  /* 0x000000040b067824 */ /* 0x040fe400078e0206 */
[----:B------:R-:W-:-:S06]  /*0640*/  IMAD R5, R11, 0x4, R5 ;  /* 0x000000040b057824 */ /* 0x000fcc00078e0205 */
[----:B------:R-:W-:Y:S05]  /*0650*/  @P1 BRA `(.L_x_21) ;  /* 0xfffffffc00c01947 */ /* 0x000fea000383ffff */
.L_x_20:
[----:B------:R-:W-:Y:S05]  /*0660*/  BSYNC.RECONVERGENT B1 ;  /* 0x0000000000017941 */ /* 0x000fea0003800200 */
.L_x_19:
[----:B------:R-:W-:Y:S05]  /*0670*/  @!P0 BRA `(.L_x_15) ;  /* 0x0000000000a48947 */ /* 0x000fea0003800000 */
[----:B------:R-:W0:Y:S01]  /*0680*/  LDC R19, c[0x0][0x38c] ;  /* 0x0000e300ff137b82 */ /* 0x000e220000000800 */
[----:B------:R-:W-:Y:S01]  /*0690*/  IMAD.SHL.U32 R18, R16, 0x10, RZ ;  /* 0x0000001010127824 */ /* 0x000fe200078e00ff */
[----:B------:R-:W-:Y:S01]  /*06a0*/  SHF.R.U32.HI R27, RZ, 0x1c, R16 ;  /* 0x0000001cff1b7819 */ /* 0x000fe20000011610 */
[----:B0-----:R-:W-:-:S07]  /*06b0*/  IMAD.SHL.U32 R17, R19, 0x4, RZ ;  /* 0x0000000413117824 */ /* 0x001fce00078e00ff */
.L_x_22:
[-C--:B0-----:R-:W-:Y:S01]  /*06c0*/  IADD3 R8, P0, PT, R16, R23.reuse, RZ ;  /* 0x0000001710087210 */ /* 0x081fe20007f1e0ff */
[----:B------:R-:W-:Y:S01]  /*06d0*/  IMAD R20, R17, R23, UR8 ;  /* 0x0000000811147e24 */ /* 0x000fe2000f8e0217 */
[----:B------:R-:W-:-:S03]  /*06e0*/  LEA R14, P1, R23, UR10, 0x4 ;  /* 0x0000000a170e7c11 */ /* 0x000fc6000f8220ff */
[-C--:B------:R-:W-:Y:S01]  /*06f0*/  IMAD R4, R17, R8.reuse, UR8 ;  /* 0x0000000811047e24 */ /* 0x080fe2000f8e0208 */
[----:B------:R-:W-:Y:S01]  /*0700*/  IADD3 R8, P2, PT, R16, R8, RZ ;  /* 0x0000000810087210 */ /* 0x000fe20007f5e0ff */
[--C-:B------:R-:W-:Y:S01]  /*0710*/  IMAD.IADD R21, R20, 0x1, R19.reuse ;  /* 0x0000000114157824 */ /* 0x100fe200078e0213 */
[--C-:B------:R-:W-:Y:S01]  /*0720*/  LEA.HI.X R15, R23, UR11, R26.reuse, 0x4, P1 ;  /* 0x0000000b170f7c11 */ /* 0x100fe200088f241a */
[--C-:B------:R-:W-:Y:S01]  /*0730*/  IMAD.IADD R5, R4, 0x1, R19.reuse ;  /* 0x0000000104057824 */ /* 0x100fe200078e0213 */
[----:B------:R-:W-:Y:S01]  /*0740*/  IADD3 R10, P3, PT, R18, R14, RZ ;  /* 0x0000000e120a7210 */ /* 0x000fe20007f7e0ff */
[--C-:B------:R-:W-:Y:S01]  /*0750*/  IMAD.IADD R22, R21, 0x1, R19.reuse ;  /* 0x0000000115167824 */ /* 0x100fe200078e0213 */
[-C--:B------:R-:W-:Y:S01]  /*0760*/  IADD3 R28, P1, PT, R16, R8.reuse, RZ ;  /* 0x00000008101c7210 */ /* 0x080fe20007f3e0ff */
[----:B------:R-:W-:Y:S01]  /*0770*/  IMAD.IADD R6, R5, 0x1, R19 ;  /* 0x0000000105067824 */ /* 0x000fe200078e0213 */
[----:B------:R-:W-:Y:S01]  /*0780*/  IADD3.X R26, PT, PT, RZ, RZ, R26, P2, P0 ;  /* 0x000000ffff1a7210 */ /* 0x000fe200017e041a */
[----:B------:R-:W-:-:S02]  /*0790*/  IMAD R8, R17, R8, UR8 ;  /* 0x0000000811087e24 */ /* 0x000fc4000f8e0208 */
[----:B------:R-:W-:Y:S02]  /*07a0*/  IMAD.IADD R23, R22, 0x1, R19 ;  /* 0x0000000116177824 */ /* 0x000fe400078e0213 */
[----:B------:R-:W-:Y:S01]  /*07b0*/  IMAD.X R11, R27, 0x1, R15, P3 ;  /* 0x000000011b0b7824 */ /* 0x000fe200018e060f */
[----:B------:R-:W-:Y:S01]  /*07c0*/  IADD3 R24, P3, PT, R18, R10, RZ ;  /* 0x0000000a12187210 */ /* 0x000fe20007f7e0ff */
[----:B------:R-:W-:Y:S01]  /*07d0*/  IMAD R12, R17, R28, UR8 ;  /* 0x00000008110c7e24 */ /* 0x000fe2000f8e021c */
[----:B------:R0:W-:Y:S01]  /*07e0*/  STG.E.128 desc[UR4][R14.64], R20 ;  /* 0x000000140e007986 */ /* 0x0001e2000c101d04 */
[--C-:B------:R-:W-:Y:S02]  /*07f0*/  IMAD.IADD R7, R6, 0x1, R19.reuse ;  /* 0x0000000106077824 */ /* 0x100fe400078e0213 */
[--C-:B------:R-:W-:Y:S02]  /*0800*/  IMAD.IADD R9, R8, 0x1, R19.reuse ;  /* 0x0000000108097824 */ /* 0x100fe400078e0213 */
[----:B------:R-:W-:Y:S01]  /*0810*/  IMAD.IADD R13, R12, 0x1, R19 ;  /* 0x000000010c0d7824 */ /* 0x000fe200078e0213 */
[----:B------:R1:W-:Y:S01]  /*0820*/  STG.E.128 desc[UR4][R10.64], R4 ;  /* 0x000000040a007986 */ /* 0x0003e2000c101d04 */
[----:B------:R-:W-:Y:S01]  /*0830*/  IMAD.X R25, R27, 0x1, R11, P3 ;  /* 0x000000011b197824 */ /* 0x000fe200018e060b */
[----:B0-----:R-:W-:Y:S01]  /*0840*/  IADD3 R20, P3, PT, R18, R24, RZ ;  /* 0x0000001812147210 */ /* 0x001fe20007f7e0ff */
[----:B------:R-:W-:Y:S01]  /*0850*/  IMAD.IADD R14, R13, 0x1, R19 ;  /* 0x000000010d0e7824 */ /* 0x000fe200078e0213 */
[----:B------:R-:W-:-:S03]  /*0860*/  IADD3 R23, P0, PT, R16, R28, RZ ;  /* 0x0000001c10177210 */ /* 0x000fc60007f1e0ff */
[----:B------:R-:W-:Y:S01]  /*0870*/  IMAD.X R21, R27, 0x1, R25, P3 ;  /* 0x000000011b157824 */ /* 0x000fe200018e0619 */
[----:B------:R-:W-:Y:S01]  /*0880*/  IADD3.X R26, PT, PT, RZ, RZ, R26, P0, P1 ;  /* 0x000000ffff1a7210 */ /* 0x000fe200007e241a */
[--C-:B-1----:R-:W-:Y:S01]  /*0890*/  IMAD.IADD R10, R9, 0x1, R19.reuse ;  /* 0x00000001090a7824 */ /* 0x102fe200078e0213 */
[----:B------:R-:W-:Y:S01]  /*08a0*/  ISETP.GE.U32.AND P0, PT, R23, R2, PT ;  /* 0x000000021700720c */ /* 0x000fe20003f06070 */
[--C-:B------:R-:W-:Y:S02]  /*08b0*/  IMAD.IADD R15, R14, 0x1, R19.reuse ;  /* 0x000000010e0f7824 */ /* 0x100fe400078e0213 */
[----:B------:R-:W-:Y:S01]  /*08c0*/  IMAD.IADD R11, R10, 0x1, R19 ;  /* 0x000000010a0b7824 */ /* 0x000fe200078e0213 */
[----:B------:R-:W-:-:S04]  /*08d0*/  ISETP.GE.U32.AND.EX P0, PT, R26, R3, PT, P0 ;  /* 0x000000031a00720c */ /* 0x000fc80003f06100 */
[----:B------:R0:W-:Y:S04]  /*08e0*/  STG.E.128 desc[UR4][R24.64], R8 ;  /* 0x0000000818007986 */ /* 0x0001e8000c101d04 */
[----:B------:R0:W-:Y:S05]  /*08f0*/  STG.E.128 desc[UR4][R20.64], R12 ;  /* 0x0000000c14007986 */ /* 0x0001ea000c101d04 */
[----:B------:R-:W-:Y:S05]  /*0900*/  @!P0 BRA `(.L_x_22) ;  /* 0xfffffffc006c8947 */ /* 0x000fea000383ffff */
.L_x_15:
[----:B------:R-:W-:Y:S05]  /*0910*/  BSYNC.RECONVERGENT B0 ;  /* 0x0000000000007941 */ /* 0x000fea0003800200 */
.L_x_14:
[----:B0-----:R-:W0:Y:S08]  /*0920*/  LDC.64 R8, c[0x0][0x390] ;  /* 0x0000e400ff087b82 */ /* 0x001e300000000a00 */
        /* <DEDUP_REMOVED lines=22> */
[----:B------:R-:W0:Y:S01]  /*0a90*/  LDC.64 R14, c[0x0][0x380] ;  /* 0x0000e000ff0e7b82 */ /* 0x000e220000000a00 */
[----:B------:R-:W-:-:S07]  /*0aa0*/  LOP3.LUT R16, R16, 0xfffffff8, RZ, 0xc0, !PT ;  /* 0xfffffff810107812 */ /* 0x000fce00078ec0ff */
[----:B------:R-:W1:Y:S01]  /*0ab0*/  LDC.64 R4, c[0x0][0x388] ;  /* 0x0000e200ff047b82 */ /* 0x000e620000000a00 */
[----:B0-----:R-:W-:-:S04]  /*0ac0*/  LEA R14, P1, R2, R14, 0x4 ;  /* 0x0000000e020e7211 */ /* 0x001fc800078220ff */
[----:B------:R-:W-:Y:S01]  /*0ad0*/  IADD3 R14, P2, PT, R14, 0x10, RZ ;  /* 0x000000100e0e7810 */ /* 0x000fe20007f5e0ff */
[C---:B-1----:R-:W-:Y:S01]  /*0ae0*/  IMAD R9, R2.reuse, R5, RZ ;  /* 0x0000000502097224 */ /* 0x042fe200078e02ff */
[----:B------:R-:W-:-:S03]  /*0af0*/  LEA.HI.X R2, R2, R15, R3, 0x4, P1 ;  /* 0x0000000f02027211 */ /* 0x000fc600008f2403 */
[----:B------:R-:W-:Y:S02]  /*0b00*/  IMAD R4, R9, 0x4, R4 ;  /* 0x0000000409047824 */ /* 0x000fe400078e0204 */
[----:B------:R-:W-:-:S07]  /*0b10*/  IMAD.X R17, RZ, RZ, R2, P2 ;  /* 0x000000ffff117224 */ /* 0x000fce00010e0602 */
.L_x_24:
[--C-:B------:R-:W-:Y:S01]  /*0b20*/  IMAD.IADD R8, R4, 0x1, R5.reuse ;  /* 0x0000000104087824 */ /* 0x100fe200078e0205 */
[----:B------:R-:W-:Y:S01]  /*0b30*/  IADD3 R16, P1, PT, R16, -0x8, RZ ;  /* 0xfffffff810107810 */ /* 0x000fe20007f3e0ff */
[----:B------:R-:W-:Y:S01]  /*0b40*/  IMAD.MOV.U32 R2, RZ, RZ, R14 ;  /* 0x000000ffff027224 */ /* 0x000fe200078e000e */
[----:B------:R-:W-:Y:S01]  /*0b50*/  IADD3 R7, P2, PT, R7, 0x8, RZ ;  /* 0x0000000807077810 */ /* 0x000fe20007f5e0ff */
[----:B------:R-:W-:Y:S01]  /*0b60*/  IMAD.IADD R9, R8, 0x1, R5 ;  /* 0x0000000108097824 */ /* 0x000fe200078e0205 */
[----:B------:R-:W-:Y:S01]  /*0b70*/  IADD3.X R18, PT, PT, R18, -0x1, RZ, P1, !PT ;  /* 0xffffffff12127810 */ /* 0x000fe20000ffe4ff */
[----:B------:R-:W-:Y:S01]  /*0b80*/  IMAD.MOV.U32 R3, RZ, RZ, R17 ;  /* 0x000000ffff037224 */ /* 0x000fe200078e0011 */
[----:B------:R-:W-:Y:S01]  /*0b90*/  ISETP.NE.U32.AND P1, PT, R16, RZ, PT ;  /* 0x000000ff1000720c */ /* 0x000fe20003f25070 */
[--C-:B------:R-:W-:Y:S01]  /*0ba0*/  IMAD.IADD R10, R9, 0x1, R5.reuse ;  /* 0x00000001090a7824 */ /* 0x100fe200078e0205 */
[----:B------:R-:W-:Y:S01]  /*0bb0*/  IADD3 R14, P3, PT, R2, 0x20, RZ ;  /* 0x00000020020e7810 */ /* 0x000fe20007f7e0ff */
[----:B------:R-:W-:Y:S01]  /*0bc0*/  IMAD.X R6, RZ, RZ, R6, P2 ;  /* 0x000000ffff067224 */ /* 0x000fe200010e0606 */
[----:B------:R-:W-:Y:S01]  /*0bd0*/  STG.E desc[UR4][R2.64+-0xc], R8 ;  /* 0xfffff40802007986 */ /* 0x000fe2000c101904 */
[----:B------:R-:W-:Y:S01]  /*0be0*/  IMAD.IADD R11, R10, 0x1, R5 ;  /* 0x000000010a0b7824 */ /* 0x000fe200078e0205 */
[----:B------:R-:W-:Y:S01]  /*0bf0*/  ISETP.NE.AND.EX P1, PT, R18, RZ, PT, P1 ;  /* 0x000000ff1200720c */ /* 0x000fe20003f25310 */
[----:B------:R-:W-:Y:S01]  /*0c00*/  IMAD.X R17, RZ, RZ, R3, P3 ;  /* 0x000000ffff117224 */ /* 0x000fe200018e0603 */
[----:B------:R-:W-:Y:S01]  /*0c10*/  STG.E desc[UR4][R2.64+-0x8], R9 ;  /* 0xfffff80902007986 */ /* 0x000fe2000c101904 */
[----:B------:R-:W-:-:S03]  /*0c20*/  IMAD.IADD R12, R11, 0x1, R5 ;  /* 0x000000010b0c7824 */ /* 0x000fc600078e0205 */
[----:B------:R-:W-:Y:S01]  /*0c30*/  STG.E desc[UR4][R2.64+-0x4], R10 ;  /* 0xfffffc0a02007986 */ /* 0x000fe2000c101904 */
[----:B------:R-:W-:-:S03]  /*0c40*/  IMAD.IADD R13, R12, 0x1, R5 ;  /* 0x000000010c0d7824 */ /* 0x000fc600078e0205 */
[----:B------:R-:W-:Y:S01]  /*0c50*/  STG.E desc[UR4][R2.64], R11 ;  /* 0x0000000b02007986 */ /* 0x000fe2000c101904 */
[----:B------:R-:W-:-:S03]  /*0c60*/  IMAD.IADD R15, R13, 0x1, R5 ;  /* 0x000000010d0f7824 */ /* 0x000fc600078e0205 */
[----:B------:R-:W-:Y:S04]  /*0c70*/  STG.E desc[UR4][R2.64+0x4], R12 ;  /* 0x0000040c02007986 */ /* 0x000fe8000c101904 */
[----:B------:R-:W-:Y:S04]  /*0c80*/  STG.E desc[UR4][R2.64+0x8], R13 ;  /* 0x0000080d02007986 */ /* 0x000fe8000c101904 */
[----:B------:R-:W-:Y:S04]  /*0c90*/  STG.E desc[UR4][R2.64+0xc], R15 ;  /* 0x00000c0f02007986 */ /* 0x000fe8000c101904 */
[----:B------:R0:W-:Y:S02]  /*0ca0*/  STG.E desc[UR4][R2.64+-0x10], R4 ;  /* 0xfffff00402007986 */ /* 0x0001e4000c101904 */
[----:B0-----:R-:W-:Y:S01]  /*0cb0*/  IMAD R4, R5, 0x8, R4 ;  /* 0x0000000805047824 */ /* 0x001fe200078e0204 */
[----:B------:R-:W-:Y:S06]  /*0cc0*/  @P1 BRA `(.L_x_24) ;  /* 0xfffffffc00941947 */ /* 0x000fec000383ffff */
.L_x_23:
[----:B------:R-:W-:Y:S05]  /*0cd0*/  @!P0 EXIT ;  /* 0x000000000000894d */ /* 0x000fea0003800000 */
[----:B------:R-:W-:Y:S02]  /*0ce0*/  ISETP.GE.U32.AND P0, PT, R19, 0x4, PT ;  /* 0x000000041300780c */ /* 0x000fe40003f06070 */
[----:B------:R-:W-:Y:S02]  /*0cf0*/  LOP3.LUT R10, R0, 0x3, RZ, 0xc0, !PT ;  /* 0x00000003000a7812 */ /* 0x000fe400078ec0ff */
[----:B------:R-:W-:Y:S02]  /*0d00*/  ISETP.GE.U32.AND.EX P0, PT, RZ, RZ, PT, P0 ;  /* 0x000000ffff00720c */ /* 0x000fe40003f06100 */
[----:B------:R-:W-:-:S04]  /*0d10*/  ISETP.NE.U32.AND P1, PT, R10, RZ, PT ;  /* 0x000000ff0a00720c */ /* 0x000fc80003f25070 */
[----:B------:R-:W-:-:S07]  /*0d20*/  ISETP.NE.AND.EX P1, PT, RZ, RZ, PT, P1 ;  /* 0x000000ffff00720c */ /* 0x000fce0003f25310 */
[----:B------:R-:W-:Y:S06]  /*0d30*/  @!P0 BRA `(.L_x_25) ;  /* 0x0000000000388947 */ /* 0x000fec0003800000 */
[----:B------:R-:W0:Y:S08]  /*0d40*/  LDC.64 R8, c[0x0][0x388] ;  /* 0x0000e200ff087b82 */ /* 0x000e300000000a00 */
[----:B------:R-:W1:Y:S01]  /*0d50*/  LDC.64 R2, c[0x0][0x380] ;  /* 0x0000e000ff027b82 */ /* 0x000e620000000a00 */
[----:B0-----:R-:W-:-:S04]  /*0d60*/  IMAD R4, R7, R9, R8 ;  /* 0x0000000907047224 */ /* 0x001fc800078e0208 */
[----:B------:R-:W-:-:S04]  /*0d70*/  IMAD.IADD R5, R4, 0x1, R9 ;  /* 0x0000000104057824 */ /* 0x000fc800078e0209 */
[----:B------:R-:W-:Y:S01]  /*0d80*/  IMAD.IADD R8, R5, 0x1, R9 ;  /* 0x0000000105087824 */ /* 0x000fe200078e0209 */
[----:B-1----:R-:W-:-:S04]  /*0d90*/  LEA R2, P0, R7, R2, 0x2 ;  /* 0x0000000207027211 */ /* 0x002fc800078010ff */
[C-C-:B------:R-:W-:Y:S02]  /*0da0*/  LEA.HI.X R3, R7.reuse, R3, R6.reuse, 0x2, P0 ;  /* 0x0000000307037211 */ /* 0x140fe400000f1406 */
[----:B------:R-:W-:Y:S02]  /*0db0*/  IADD3 R9, PT, PT, R8, R9, RZ ;  /* 0x0000000908097210 */ /* 0x000fe40007ffe0ff */
[----:B------:R-:W-:Y:S01]  /*0dc0*/  IADD3 R7, P0, PT, R7, 0x4, RZ ;  /* 0x0000000407077810 */ /* 0x000fe20007f1e0ff */
[----:B------:R0:W-:Y:S04]  /*0dd0*/  STG.E desc[UR4][R2.64], R4 ;  /* 0x0000000402007986 */ /* 0x0001e8000c101904 */
[----:B------:R0:W-:Y:S01]  /*0de0*/  STG.E desc[UR4][R2.64+0x4], R5 ;  /* 0x0000040502007986 */ /* 0x0001e2000c101904 */
[----:B------:R-:W-:-:S03]  /*0df0*/  IMAD.X R6, RZ, RZ, R6, P0 ;  /* 0x000000ffff067224 */ /* 0x000fc600000e0606 */
[----:B------:R0:W-:Y:S04]  /*0e00*/  STG.E desc[UR4][R2.64+0x8], R8 ;  /* 0x0000080802007986 */ /* 0x0001e8000c101904 */
[----:B------:R0:W-:Y:S02]  /*0e10*/  STG.E desc[UR4][R2.64+0xc], R9 ;  /* 0x00000c0902007986 */ /* 0x0001e4000c101904 */
.L_x_25:
[----:B------:R-:W-:Y:S05]  /*0e20*/  @!P1 EXIT ;  /* 0x000000000000994d */ /* 0x000fea0003800000 */
[----:B------:R-:W-:Y:S02]  /*0e30*/  ISETP.NE.U32.AND P0, PT, R10, 0x1, PT ;  /* 0x000000010a00780c */ /* 0x000fe40003f05070 */
[----:B------:R-:W-:Y:S02]  /*0e40*/  LOP3.LUT R0, R0, 0x1, RZ, 0xc0, !PT ;  /* 0x0000000100007812 */ /* 0x000fe400078ec0ff */
[----:B------:R-:W-:Y:S02]  /*0e50*/  ISETP.NE.AND.EX P0, PT, RZ, RZ, PT, P0 ;  /* 0x000000ffff00720c */ /* 0x000fe40003f05300 */
[----:B------:R-:W-:-:S04]  /*0e60*/  ISETP.NE.U32.AND P1, PT, R0, 0x1, PT ;  /* 0x000000010000780c */ /* 0x000fc80003f25070 */
[----:B------:R-:W-:-:S07]  /*0e70*/  ISETP.NE.U32.AND.EX P1, PT, RZ, RZ, PT, P1 ;  /* 0x000000ffff00720c */ /* 0x000fce0003f25110 */
[----:B------:R-:W-:Y:S06]  /*0e80*/  @!P0 BRA `(.L_x_26) ;  /* 0x0000000000288947 */ /* 0x000fec0003800000 */
[----:B0-----:R-:W0:Y:S08]  /*0e90*/  LDC.64 R2, c[0x0][0x380] ;  /* 0x0000e000ff027b82 */ /* 0x001e300000000a00 */
[----:B------:R-:W1:Y:S01]  /*0ea0*/  LDC.64 R4, c[0x0][0x388] ;  /* 0x0000e200ff047b82 */ /* 0x000e620000000a00 */
[----:B0-----:R-:W-:-:S04]  /*0eb0*/  LEA R2, P0, R7, R2, 0x2 ;  /* 0x0000000207027211 */ /* 0x001fc800078010ff */
[C---:B------:R-:W-:Y:S01]  /*0ec0*/  LEA.HI.X R3, R7.reuse, R3, R6, 0x2, P0 ;  /* 0x0000000307037211 */ /* 0x040fe200000f1406 */
[C---:B-1----:R-:W-:Y:S01]  /*0ed0*/  IMAD R4, R7.reuse, R5, R4 ;  /* 0x0000000507047224 */ /* 0x042fe200078e0204 */
[----:B------:R-:W-:-:S03]  /*0ee0*/  IADD3 R7, P0, PT, R7, 0x2, RZ ;  /* 0x0000000207077810 */ /* 0x000fc60007f1e0ff */
[----:B------:R-:W-:Y:S01]  /*0ef0*/  IMAD.IADD R5, R4, 0x1, R5 ;  /* 0x0000000104057824 */ /* 0x000fe200078e0205 */
[----:B------:R1:W-:Y:S01]  /*0f00*/  STG.E desc[UR4][R2.64], R4 ;  /* 0x0000000402007986 */ /* 0x0003e2000c101904 */
[----:B------:R-:W-:-:S03]  /*0f10*/  IMAD.X R6, RZ, RZ, R6, P0 ;  /* 0x000000ffff067224 */ /* 0x000fc600000e0606 */
[----:B------:R1:W-:Y:S05]  /*0f20*/  STG.E desc[UR4][R2.64+0x4], R5 ;  /* 0x0000040502007986 */ /* 0x0003ea000c101904 */
.L_x_26:
[----:B------:R-:W-:Y:S05]  /*0f30*/  @P1 EXIT ;  /* 0x000000000000194d */ /* 0x000fea0003800000 */
[----:B01----:R-:W0:Y:S08]  /*0f40*/  LDC.64 R2, c[0x0][0x380] ;  /* 0x0000e000ff027b82 */ /* 0x003e300000000a00 */
[----:B------:R-:W1:Y:S01]  /*0f50*/  LDC.64 R4, c[0x0][0x388] ;  /* 0x0000e200ff047b82 */ /* 0x000e620000000a00 */
[----:B0-----:R-:W-:-:S04]  /*0f60*/  LEA R2, P0, R7, R2, 0x2 ;  /* 0x0000000207027211 */ /* 0x001fc800078010ff */
[C---:B------:R-:W-:Y:S01]  /*0f70*/  LEA.HI.X R3, R7.reuse, R3, R6, 0x2, P0 ;  /* 0x0000000307037211 */ /* 0x040fe200000f1406 */
[----:B-1----:R-:W-:-:S05]  /*0f80*/  IMAD R7, R7, R5, R4 ;  /* 0x0000000507077224 */ /* 0x002fca00078e0204 */
[----:B------:R-:W-:Y:S01]  /*0f90*/  STG.E desc[UR4][R2.64], R7 ;  /* 0x0000000702007986 */ /* 0x000fe2000c101904 */
[----:B------:R-:W-:Y:S05]  /*0fa0*/  EXIT ;  /* 0x000000000000794d */ /* 0x000fea0003800000 */
        .weak           $__internal_1_$__cuda_sm20_div_u64
        .type           $__internal_1_$__cuda_sm20_div_u64,@function
        .size           $__internal_1_$__cuda_sm20_div_u64,(.L_x_156 - $__internal_1_$__cuda_sm20_div_u64)
$__internal_1_$__cuda_sm20_div_u64:
[----:B------:R-:W-:-:S04]  /*0fb0*/  IMAD.MOV.U32 R17, RZ, RZ, RZ ;  /* 0x000000ffff117224 */ /* 0x000fc800078e00ff */
[----:B------:R-:W0:Y:S08]  /*0fc0*/  I2F.U64.RP R12, R16 ;  /* 0x00000010000c7312 */ /* 0x000e300000309000 */
[----:B0-----:R-:W0:Y:S02]  /*0fd0*/  MUFU.RCP R12, R12 ;  /* 0x0000000c000c7308 */ /* 0x001e240000001000 */
[----:B0-----:R-:W-:-:S06]  /*0fe0*/  VIADD R8, R12, 0x1ffffffe ;  /* 0x1ffffffe0c087836 */ /* 0x001fcc0000000000 */
        /* <DEDUP_REMOVED lines=27> */
[----:B------:R-:W-:Y:S02]  /*11a0*/  IMAD.MOV.U32 R9, RZ, RZ, RZ ;  /* 0x000000ffff097224 */ /* 0x000fe400078e00ff */
[----:B------:R-:W-:-:S04]  /*11b0*/  IMAD.WIDE.U32 R8, R10, R7, R8 ;  /* 0x000000070a087225 */ /* 0x000fc800078e0008 */
[C---:B------:R-:W-:Y:S02]  /*11c0*/  IMAD R11, R12.reuse, R7, RZ ;  /* 0x000000070c0b7224 */ /* 0x040fe400078e02ff */
[----:B------:R-:W-:-:S04]  /*11d0*/  IMAD.HI.U32 R8, P0, R12, R5, R8 ;  /* 0x000000050c087227 */ /* 0x000fc80007800008 */
[----:B------:R-:W-:Y:S01]  /*11e0*/  IMAD.HI.U32 R12, R12, R7, RZ ;  /* 0x000000070c0c7227 */ /* 0x000fe200078e00ff */
[----:B------:R-:W-:-:S03]  /*11f0*/  IADD3 R11, P1, PT, R11, R8, RZ ;  /* 0x000000080b0b7210 */ /* 0x000fc60007f3e0ff */
[----:B------:R-:W-:-:S04]  /*1200*/  IMAD.X R8, RZ, RZ, R12, P0 ;  /* 0x000000ffff087224 */ /* 0x000fc800000e060c */
        /* <DEDUP_REMOVED lines=15> */
[----:B------:R-:W-:Y:S02]  /*1300*/  ISETP.GE.U32.AND P0, PT, R5, R16, PT ;  /* 0x000000100500720c */ /* 0x000fe40003f06070 */
[----:B------:R-:W-:Y:S02]  /*1310*/  IADD3 R5, P2, PT, R10, 0x1, RZ ;  /* 0x000000010a057810 */ /* 0x000fe40007f5e0ff */
[----:B------:R-:W-:-:S02]  /*1320*/  ISETP.NE.U32.AND P1, PT, R16, RZ, PT ;  /* 0x000000ff1000720c */ /* 0x000fc40003f25070 */
[----:B------:R-:W-:Y:S01]  /*1330*/  ISETP.GE.U32.AND.EX P0, PT, R7, RZ, PT, P0 ;  /* 0x000000ff0700720c */ /* 0x000fe20003f06100 */
[----:B------:R-:W-:Y:S01]  /*1340*/  IMAD.X R8, RZ, RZ, R13, P2 ;  /* 0x000000ffff087224 */ /* 0x000fe200010e060d */
[----:B------:R-:W-:Y:S01]  /*1350*/  ISETP.NE.AND.EX P1, PT, RZ, RZ, PT, P1 ;  /* 0x000000ffff00720c */ /* 0x000fe20003f25310 */
[----:B------:R-:W-:Y:S01]  /*1360*/  IMAD.MOV.U32 R7, RZ, RZ, 0x0 ;  /* 0x00000000ff077424 */ /* 0x000fe200078e00ff */
[----:B------:R-:W-:Y:S02]  /*1370*/  SEL R5, R5, R10, P0 ;  /* 0x0000000a05057207 */ /* 0x000fe40000000000 */
[----:B------:R-:W-:Y:S02]  /*1380*/  SEL R8, R8, R13, P0 ;  /* 0x0000000d08087207 */ /* 0x000fe40000000000 */
[----:B------:R-:W-:Y:S02]  /*1390*/  SEL R5, R5, 0xffffffff, P1 ;  /* 0xffffffff05057807 */ /* 0x000fe40000800000 */
[----:B------:R-:W-:Y:S01]  /*13a0*/  SEL R8, R8, 0xffffffff, P1 ;  /* 0xffffffff08087807 */ /* 0x000fe20000800000 */
[----:B------:R-:W-:Y:S06]  /*13b0*/  RET.REL.NODEC R6 `(arange_u32_vec4) ;  /* 0xffffffec06107950 */ /* 0x000fec0003c3ffff */
.L_x_27:
        /* <DEDUP_REMOVED lines=12> */
.L_x_156:


//--------------------- .text.arange_u16_vec4     --------------------------
	.section	.text.arange_u16_vec4,"ax",@progbits
	.align	128
        .global         arange_u16_vec4
        .type           arange_u16_vec4,@function
        .size           arange_u16_vec4,(.L_x_157 - arange_u16_vec4)
        .other          arange_u16_vec4,@"STO_CUDA_ENTRY STV_DEFAULT"
arange_u16_vec4:
.text.arange_u16_vec4:
[----:B------:R-:W-:Y:S01]  /*0000*/  LDC R1, c[0x0][0x37c] ;  /* 0x0000df00ff017b82 */ /* 0x000fe20000000800 */
[----:B------:R-:W0:Y:S07]  /*0010*/  S2R R3, SR_TID.X ;  /* 0x0000000000037919 */ /* 0x000e2e0000002100 */
[----:B------:R-:W0:Y:S01]  /*0020*/  S2UR UR4, SR_CTAID.X ;  /* 0x00000000000479c3 */ /* 0x000e220000002500 */
[----:B------:R-:W1:Y:S01]  /*0030*/  LDCU.64 UR6, c[0x0][0x358] ;  /* 0x00006b00ff0677ac */ /* 0x000e620008000a00 */
[----:B------:R-:W-:Y:S01]  /*0040*/  BSSY.RECONVERGENT B0, `(.L_x_28) ;  /* 0x00000a3000007945 */ /* 0x000fe20003800200 */
[----:B------:R-:W2:Y:S05]  /*0050*/  LDCU.64 UR10, c[0x0][0x380] ;  /* 0x00007000ff0a77ac */ /* 0x000eaa0008000a00 */
[----:B------:R-:W0:Y:S01]  /*0060*/  LDC R6, c[0x0][0x360] ;  /* 0x0000d800ff067b82 */ /* 0x000e220000000800 */
[----:B------:R-:W3:Y:S07]  /*0070*/  LDCU UR5, c[0x0][0x370] ;  /* 0x00006e00ff0577ac */ /* 0x000eee0008000800 */
[----:B------:R-:W4:Y:S01]  /*0080*/  LDC.64 R8, c[0x0][0x390] ;  /* 0x0000e400ff087b82 */ /* 0x000f220000000a00 */
[----:B0-----:R-:W-:-:S02]  /*0090*/  IMAD R0, R6, UR4, R3 ;  /* 0x0000000406007c24 */ /* 0x001fc4000f8e0203 */
[----:B---3--:R-:W-:Y:S01]  /*00a0*/  IMAD R6, R6, UR5, RZ ;  /* 0x0000000506067c24 */ /* 0x008fe2000f8e02ff */
[--C-:B----4-:R-:W-:Y:S02]  /*00b0*/  SHF.R.U64 R5, R8, 0x2, R9.reuse ;  /* 0x0000000208057819 */ /* 0x110fe40000001209 */
[----:B------:R-:W-:Y:S02]  /*00c0*/  SHF.R.U32.HI R4, RZ, 0x2, R9 ;  /* 0x00000002ff047819 */ /* 0x000fe40000011609 */
[----:B------:R-:W-:-:S04]  /*00d0*/  ISETP.GT.U32.AND P0, PT, R5, R0, PT ;  /* 0x000000000500720c */ /* 0x000fc80003f04070 */
[----:B------:R-:W-:-:S13]  /*00e0*/  ISETP.GT.U32.AND.EX P0, PT, R4, RZ, PT, P0 ;  /* 0x000000ff0400720c */ /* 0x000fda0003f04100 */
[----:B-12---:R-:W-:Y:S05]  /*00f0*/  @!P0 BRA `(.L_x_29) ;  /* 0x00000008005c8947 */ /* 0x006fea0003800000 */
[----:B------:R-:W-:Y:S01]  /*0100*/  IADD3 R8, P1, PT, R0, R6, RZ ;  /* 0x0000000600087210 */ /* 0x000fe20007f3e0ff */
[----:B------:R-:W0:Y:S01]  /*0110*/  LDC.U16 R7, c[0x0][0x38a] ;  /* 0x0000e280ff077b82 */ /* 0x000e220000000400 */
[----:B------:R-:W-:Y:S02]  /*0120*/  BSSY.RECONVERGENT B1, `(.L_x_30) ;  /* 0x0000025000017945 */ /* 0x000fe40003800200 */
        /* <DEDUP_REMOVED lines=12> */
[----:B------:R-:W1:Y:S01]  /*01f0*/  I2F.U32.RP R10, R6 ;  /* 0x00000006000a7306 */ /* 0x000e620000209000 */
[----:B------:R-:W-:Y:S01]  /*0200*/  IMAD.MOV R11, RZ, RZ, -R6 ;  /* 0x000000ffff0b7224 */ /* 0x000fe200078e0a06 */
[----:B------:R-:W-:-:S06]  /*0210*/  ISETP.NE.U32.AND P2, PT, R6, RZ, PT ;  /* 0x000000ff0600720c */ /* 0x000fcc0003f45070 */
[----:B-1----:R-:W1:Y:S02]  /*0220*/  MUFU.RCP R10, R10 ;  /* 0x0000000a000a7308 */ /* 0x002e640000001000 */
[----:B-1----:R-:W-:-:S06]  /*0230*/  VIADD R8, R10, 0xffffffe ;  /* 0x0ffffffe0a087836 */ /* 0x002fcc0000000000 */
[----:B------:R1:W2:Y:S02]  /*0240*/  F2I.FTZ.U32.TRUNC.NTZ R9, R8 ;  /* 0x0000000800097305 */ /* 0x0002a4000021f000 */
[----:B-1----:R-:W-:Y:S02]  /*0250*/  IMAD.MOV.U32 R8, RZ, RZ, RZ ;  /* 0x000000ffff087224 */ /* 0x002fe400078e00ff */
[----:B--2---:R-:W-:-:S04]  /*0260*/  IMAD R11, R11, R9, RZ ;  /* 0x000000090b0b7224 */ /* 0x004fc800078e02ff */
        /* <DEDUP_REMOVED lines=12> */
.L_x_31:
[----:B------:R-:W-:-:S07]  /*0330*/  MOV R8, 0x350 ;  /* 0x0000035000087802 */ /* 0x000fce0000000f00 */
[----:B0-----:R-:W-:Y:S05]  /*0340*/  CALL.REL.NOINC `($__internal_2_$__cuda_sm20_div_u64) ;  /* 0x0000000c00b47944 */ /* 0x001fea0003c00000 */
[----:B------:R-:W-:Y:S02]  /*0350*/  IMAD.MOV.U32 R8, RZ, RZ, R3 ;  /* 0x000000ffff087224 */ /* 0x000fe400078e0003 */
[----:B------:R-:W-:-:S07]  /*0360*/  IMAD.MOV.U32 R9, RZ, RZ, R10 ;  /* 0x000000ffff097224 */ /* 0x000fce00078e000a */
.L_x_32:
[----:B------:R-:W-:Y:S05]  /*0370*/  BSYNC.RECONVERGENT B1 ;  /* 0x0000000000017941 */ /* 0x000fea0003800200 */
.L_x_30:
        /* <DEDUP_REMOVED lines=11> */
[----:B------:R-:W1:Y:S01]  /*0430*/  LDCU.64 UR4, c[0x0][0x380] ;  /* 0x00007000ff0477ac */ /* 0x000e620008000a00 */
[C---:B------:R-:W-:Y:S01]  /*0440*/  IMAD.SHL.U32 R3, R0.reuse, 0x4, RZ ;  /* 0x0000000400037824 */ /* 0x040fe200078e00ff */
[----:B------:R-:W-:Y:S01]  /*0450*/  PRMT R10, R0, 0x9910, RZ ;  /* 0x00009910000a7816 */ /* 0x000fe200000000ff */
[----:B------:R-:W-:Y:S01]  /*0460*/  VIADD R2, R2, 0x1 ;  /* 0x0000000102027836 */ /* 0x000fe20000000000 */
[----:B------:R-:W2:Y:S01]  /*0470*/  LDCU.U16 UR8, c[0x0][0x388] ;  /* 0x00007100ff0877ac */ /* 0x000ea20008000400 */
[----:B------:R-:W-:Y:S01]  /*0480*/  VIADD R8, R3, 0x2 ;  /* 0x0000000203087836 */ /* 0x000fe20000000000 */
[----:B0-----:R-:W-:Y:S01]  /*0490*/  PRMT R17, R7, 0x9910, RZ ;  /* 0x0000991007117816 */ /* 0x001fe200000000ff */
[C---:B------:R-:W-:Y:S01]  /*04a0*/  VIADD R9, R3.reuse, 0x3 ;  /* 0x0000000303097836 */ /* 0x040fe20000000000 */
[----:B------:R-:W-:Y:S01]  /*04b0*/  PRMT R14, R6, 0x9910, RZ ;  /* 0x00009910060e7816 */ /* 0x000fe200000000ff */
[----:B------:R-:W-:Y:S01]  /*04c0*/  IMAD.MOV.U32 R21, RZ, RZ, RZ ;  /* 0x000000ffff157224 */ /* 0x000fe200078e00ff */
[----:B------:R-:W-:-:S02]  /*04d0*/  PRMT R18, R3, 0x9910, RZ ;  /* 0x0000991003127816 */ /* 0x000fc400000000ff */
[----:B------:R-:W-:Y:S01]  /*04e0*/  PRMT R16, R8, 0x9910, RZ ;  /* 0x0000991008107816 */ /* 0x000fe200000000ff */
[----:B------:R-:W-:Y:S01]  /*04f0*/  IMAD R8, R10, R17, RZ ;  /* 0x000000110a087224 */ /* 0x000fe200078e02ff */
[----:B------:R-:W-:Y:S01]  /*0500*/  PRMT R12, R9, 0x9910, RZ ;  /* 0x00009910090c7816 */ /* 0x000fe200000000ff */
[C---:B------:R-:W-:Y:S01]  /*0510*/  IMAD R14, R17.reuse, R14, RZ ;  /* 0x0000000e110e7224 */ /* 0x040fe200078e02ff */
[----:B------:R-:W-:Y:S01]  /*0520*/  LOP3.LUT R20, R2, 0x3, RZ, 0xc0, !PT ;  /* 0x0000000302147812 */ /* 0x000fe200078ec0ff */
[C---:B------:R-:W-:Y:S01]  /*0530*/  IMAD R15, R17.reuse, R18, R17 ;  /* 0x00000012110f7224 */ /* 0x040fe200078e0211 */
[C---:B-1----:R-:W-:Y:S01]  /*0540*/  LEA R13, P1, R0.reuse, UR4, 0x3 ;  /* 0x00000004000d7c11 */ /* 0x042fe2000f8218ff */
[C---:B------:R-:W-:Y:S02]  /*0550*/  IMAD R16, R17.reuse, R16, RZ ;  /* 0x0000001011107224 */ /* 0x040fe400078e02ff */
[----:B------:R-:W-:Y:S01]  /*0560*/  IMAD R17, R17, R12, RZ ;  /* 0x0000000c11117224 */ /* 0x000fe200078e02ff */
[----:B------:R-:W-:Y:S01]  /*0570*/  LEA.HI.X R22, R0, UR5, RZ, 0x3, P1 ;  /* 0x0000000500167c11 */ /* 0x000fe200088f1cff */
[----:B------:R-:W-:-:S02]  /*0580*/  IMAD.MOV.U32 R12, RZ, RZ, R0 ;  /* 0x000000ffff0c7224 */ /* 0x000fc400078e0000 */
[----:B------:R-:W-:Y:S02]  /*0590*/  IMAD.MOV.U32 R9, RZ, RZ, RZ ;  /* 0x000000ffff097224 */ /* 0x000fe400078e00ff */
[----:B--2---:R-:W-:-:S07]  /*05a0*/  IMAD.U32 R19, RZ, RZ, UR8 ;  /* 0x00000008ff137e24 */ /* 0x004fce000f8e00ff */
.L_x_35:
[--C-:B-1----:R-:W-:Y:S01]  /*05b0*/  IMAD R10, R8, 0x4, R19.reuse ;  /* 0x00000004080a7824 */ /* 0x102fe200078e0213 */
[----:B------:R-:W-:Y:S01]  /*05c0*/  IADD3 R20, P1, PT, R20, -0x1, RZ ;  /* 0xffffffff14147810 */ /* 0x000fe20007f3e0ff */
[--C-:B------:R-:W-:Y:S01]  /*05d0*/  IMAD.IADD R3, R15, 0x1, R19.reuse ;  /* 0x000000010f037824 */ /* 0x100fe200078e0213 */
[----:B------:R-:W-:Y:S01]  /*05e0*/  IADD3 R12, P2, PT, R6, R12, RZ ;  /* 0x0000000c060c7210 */ /* 0x000fe20007f5e0ff */
[--C-:B------:R-:W-:Y:S01]  /*05f0*/  IMAD.IADD R11, R16, 0x1, R19.reuse ;  /* 0x00000001100b7824 */ /* 0x100fe200078e0213 */
[----:B------:R-:W-:Y:S01]  /*0600*/  IADD3.X R21, PT, PT, R21, -0x1, RZ, P1, !PT ;  /* 0xffffffff15157810 */ /* 0x000fe20000ffe4ff */
[----:B------:R-:W-:Y:S01]  /*0610*/  IMAD.IADD R18, R17, 0x1, R19 ;  /* 0x0000000111127824 */ /* 0x000fe200078e0213 */
[----:B------:R-:W-:Y:S01]  /*0620*/  PRMT R10, R10, 0x5410, R3 ;  /* 0x000054100a0a7816 */ /* 0x000fe20000000003 */
[----:B------:R-:W-:Y:S01]  /*0630*/  IMAD.MOV.U32 R2, RZ, RZ, R13 ;  /* 0x000000ffff027224 */ /* 0x000fe200078e000d */
[----:B------:R-:W-:Y:S01]  /*0640*/  ISETP.NE.U32.AND P1, PT, R20, RZ, PT ;  /* 0x000000ff1400720c */ /* 0x000fe20003f25070 */
[----:B------:R-:W-:Y:S01]  /*0650*/  IMAD.MOV.U32 R3, RZ, RZ, R22 ;  /* 0x000000ffff037224 */ /* 0x000fe200078e0016 */
[----:B------:R-:W-:Y:S01]  /*0660*/  PRMT R11, R11, 0x5410, R18 ;  /* 0x000054100b0b7816 */ /* 0x000fe20000000012 */
[----:B------:R-:W-:Y:S01]  /*0670*/  IMAD R19, R14, 0x4, R19 ;  /* 0x000000040e137824 */ /* 0x000fe200078e0213 */
[----:B------:R-:W-:Y:S01]  /*0680*/  ISETP.NE.AND.EX P1, PT, R21, RZ, PT, P1 ;  /* 0x000000ff1500720c */ /* 0x000fe20003f25310 */
[----:B------:R-:W-:Y:S01]  /*0690*/  IMAD.X R9, RZ, RZ, R9, P2 ;  /* 0x000000ffff097224 */ /* 0x000fe200010e0609 */
[C---:B------:R-:W-:Y:S01]  /*06a0*/  LEA R13, P3, R6.reuse, R13, 0x3 ;  /* 0x0000000d060d7211 */ /* 0x040fe200078618ff */
[----:B------:R1:W-:Y:S03]  /*06b0*/  STG.E.64 desc[UR6][R2.64], R10 ;  /* 0x0000000a02007986 */ /* 0x0003e6000c101b06 */
[----:B------:R-:W-:-:S07]  /*06c0*/  LEA.HI.X R22, R6, R22, RZ, 0x3, P3 ;  /* 0x0000001606167211 */ /* 0x000fce00018f1cff */
[----:B------:R-:W-:Y:S05]  /*06d0*/  @P1 BRA `(.L_x_35) ;  /* 0xfffffffc00b41947 */ /* 0x000fea000383ffff */
.L_x_34:
[----:B------:R-:W-:Y:S05]  /*06e0*/  BSYNC.RECONVERGENT B1 ;  /* 0x0000000000017941 */ /* 0x000fea0003800200 */
.L_x_33:
[----:B------:R-:W-:Y:S05]  /*06f0*/  @!P0 BRA `(.L_x_29) ;  /* 0x0000000000dc8947 */ /* 0x000fea0003800000 */
[----:B-1----:R-:W1:Y:S01]  /*0700*/  LDC.U16 R3, c[0x0][0x388] ;  /* 0x0000e200ff037b82 */ /* 0x002e620000000400 */
[----:B0-----:R-:W-:Y:S01]  /*0710*/  IMAD.SHL.U32 R2, R7, 0x4, RZ ;  /* 0x0000000407027824 */ /* 0x001fe200078e00ff */
[----:B------:R-:W-:Y:S01]  /*0720*/  SHF.R.U32.HI R19, RZ, 0x1d, R6 ;  /* 0x0000001dff137819 */ /* 0x000fe20000011606 */
[----:B------:R-:W-:-:S03]  /*0730*/  IMAD.SHL.U32 R17, R6, 0x8, RZ ;  /* 0x0000000806117824 */ /* 0x000fc600078e00ff */
[----:B------:R-:W-:Y:S02]  /*0740*/  PRMT R21, R2, 0x9910, RZ ;  /* 0x0000991002157816 */ /* 0x000fe400000000ff */
[----:B-1----:R-:W-:-:S07]  /*0750*/  PRMT R8, R3, 0x9910, RZ ;  /* 0x0000991003087816 */ /* 0x002fce00000000ff */
.L_x_36:
[----:B------:R-:W-:Y:S02]  /*0760*/  PRMT R10, R12, 0x9910, RZ ;  /* 0x000099100c0a7816 */ /* 0x000fe400000000ff */
[----:B------:R-:W-:Y:S02]  /*0770*/  IADD3 R23, P1, PT, R6, R12, RZ ;  /* 0x0000000c06177210 */ /* 0x000fe40007f3e0ff */
[----:B--2---:R-:W-:Y:S01]  /*0780*/  LEA R2, P2, R12, UR10, 0x3 ;  /* 0x0000000a0c027c11 */ /* 0x004fe2000f8418ff */
[----:B------:R-:W-:Y:S01]  /*0790*/  IMAD R10, R10, R21, R8 ;  /* 0x000000150a0a7224 */ /* 0x000fe200078e0208 */
[----:B------:R-:W-:Y:S02]  /*07a0*/  PRMT R18, R23, 0x9910, RZ ;  /* 0x0000991017127816 */ /* 0x000fe400000000ff */
[----:B------:R-:W-:Y:S01]  /*07b0*/  IADD3 R23, P0, PT, R6, R23, RZ ;  /* 0x0000001706177210 */ /* 0x000fe20007f1e0ff */
[----:B------:R-:W-:Y:S02]  /*07c0*/  IMAD.IADD R3, R7, 0x1, R10 ;  /* 0x0000000107037824 */ /* 0x000fe400078e020a */
[----:B------:R-:W-:Y:S01]  /*07d0*/  IMAD R18, R21, R18, R8 ;  /* 0x0000001215127224 */ /* 0x000fe200078e0208 */
[----:B------:R-:W-:Y:S01]  /*07e0*/  PRMT R16, R23, 0x9910, RZ ;  /* 0x0000991017107816 */ /* 0x000fe200000000ff */
[C-C-:B------:R-:W-:Y:S01]  /*07f0*/  IMAD.IADD R14, R7.reuse, 0x1, R3.reuse ;  /* 0x00000001070e7824 */ /* 0x140fe200078e0203 */
[----:B------:R-:W-:Y:S01]  /*0800*/  PRMT R10, R10, 0x5410, R3 ;  /* 0x000054100a0a7816 */ /* 0x000fe20000000003 */
[C---:B------:R-:W-:Y:S01]  /*0810*/  IMAD.IADD R13, R7.reuse, 0x1, R18 ;  /* 0x00000001070d7824 */ /* 0x040fe200078e0212 */
[----:B------:R-:W-:Y:S01]  /*0820*/  LEA.HI.X R3, R12, UR11, R9, 0x3, P2 ;  /* 0x0000000b0c037c11 */ /* 0x000fe200090f1c09 */
[----:B------:R-:W-:Y:S01]  /*0830*/  IMAD.IADD R11, R7, 0x1, R14 ;  /* 0x00000001070b7824 */ /* 0x000fe200078e020e */
[----:B------:R-:W-:Y:S01]  /*0840*/  IADD3 R23, P2, PT, R6, R23, RZ ;  /* 0x0000001706177210 */ /* 0x000fe20007f5e0ff */
[----:B------:R-:W-:Y:S01]  /*0850*/  IMAD R16, R21, R16, R8 ;  /* 0x0000001015107224 */ /* 0x000fe200078e0208 */
[----:B------:R-:W-:-:S02]  /*0860*/  IADD3 R12, P3, PT, R17, R2, RZ ;  /* 0x00000002110c7210 */ /* 0x000fc40007f7e0ff */
[----:B------:R-:W-:Y:S01]  /*0870*/  PRMT R11, R14, 0x5410, R11 ;  /* 0x000054100e0b7816 */ /* 0x000fe2000000000b */
[----:B------:R-:W-:Y:S01]  /*0880*/  IMAD.IADD R14, R7, 0x1, R13 ;  /* 0x00000001070e7824 */ /* 0x000fe200078e020d */
[----:B------:R-:W-:Y:S01]  /*0890*/  PRMT R22, R23, 0x9910, RZ ;  /* 0x0000991017167816 */ /* 0x000fe200000000ff */
[C---:B------:R-:W-:Y:S01]  /*08a0*/  IMAD.IADD R20, R7.reuse, 0x1, R16 ;  /* 0x0000000107147824 */ /* 0x040fe200078e0210 */
[----:B------:R-:W-:Y:S01]  /*08b0*/  IADD3.X R9, PT, PT, RZ, RZ, R9, P0, P1 ;  /* 0x000000ffff097210 */ /* 0x000fe200007e2409 */
[----:B------:R0:W-:Y:S01]  /*08c0*/  STG.E.64 desc[UR6][R2.64], R10 ;  /* 0x0000000a02007986 */ /* 0x0001e2000c101b06 */
[----:B------:R-:W-:Y:S01]  /*08d0*/  IMAD.IADD R15, R7, 0x1, R14 ;  /* 0x00000001070f7824 */ /* 0x000fe200078e020e */
[----:B0-----:R-:W-:Y:S01]  /*08e0*/  PRMT R10, R18, 0x5410, R13 ;  /* 0x00005410120a7816 */ /* 0x001fe2000000000d */
[----:B------:R-:W-:-:S03]  /*08f0*/  IMAD R18, R21, R22, R8 ;  /* 0x0000001615127224 */ /* 0x000fc600078e0208 */
[----:B------:R-:W-:Y:S01]  /*0900*/  PRMT R11, R14, 0x5410, R15 ;  /* 0x000054100e0b7816 */ /* 0x000fe2000000000f */
[----:B------:R-:W-:Y:S02]  /*0910*/  IMAD.IADD R22, R7, 0x1, R20 ;  /* 0x0000000107167824 */ /* 0x000fe400078e0214 */
[----:B------:R-:W-:Y:S01]  /*0920*/  IMAD.X R13, R19, 0x1, R3, P3 ;  /* 0x00000001130d7824 */ /* 0x000fe200018e0603 */
[----:B------:R-:W-:Y:S01]  /*0930*/  IADD3 R2, P3, PT, R17, R12, RZ ;  /* 0x0000000c11027210 */ /* 0x000fe20007f7e0ff */
[C---:B------:R-:W-:Y:S02]  /*0940*/  IMAD.IADD R24, R7.reuse, 0x1, R18 ;  /* 0x0000000107187824 */ /* 0x040fe400078e0212 */
[C---:B------:R-:W-:Y:S01]  /*0950*/  IMAD.IADD R15, R7.reuse, 0x1, R22 ;  /* 0x00000001070f7824 */ /* 0x040fe200078e0216 */
[----:B------:R0:W-:Y:S01]  /*0960*/  STG.E.64 desc[UR6][R12.64], R10 ;  /* 0x0000000a0c007986 */ /* 0x0001e2000c101b06 */
[----:B------:R-:W-:Y:S02]  /*0970*/  IMAD.IADD R26, R7, 0x1, R24 ;  /* 0x00000001071a7824 */ /* 0x000fe400078e0218 */
[----:B------:R-:W-:Y:S01]  /*0980*/  IMAD.X R3, R19, 0x1, R13, P3 ;  /* 0x0000000113037824 */ /* 0x000fe200018e060d */
[----:B------:R-:W-:Y:S01]  /*0990*/  IADD3 R14, P3, PT, R17, R2, RZ ;  /* 0x00000002110e7210 */ /* 0x000fe20007f7e0ff */
[----:B------:R-:W-:Y:S01]  /*09a0*/  IMAD.IADD R25, R7, 0x1, R26 ;  /* 0x0000000107197824 */ /* 0x000fe200078e021a */
[----:B0-----:R-:W-:-:S02]  /*09b0*/  PRMT R10, R16, 0x5410, R20 ;  /* 0x00005410100a7816 */ /* 0x001fc40000000014 */
[----:B------:R-:W-:Y:S01]  /*09c0*/  PRMT R11, R22, 0x5410, R15 ;  /* 0x00005410160b7816 */ /* 0x000fe2000000000f */
[----:B------:R-:W-:Y:S01]  /*09d0*/  IMAD.X R15, R19, 0x1, R3, P3 ;  /* 0x00000001130f7824 */ /* 0x000fe200018e0603 */
[----:B------:R-:W-:-:S03]  /*09e0*/  IADD3 R12, P0, PT, R6, R23, RZ ;  /* 0x00000017060c7210 */ /* 0x000fc60007f1e0ff */
[----:B------:R0:W-:Y:S01]  /*09f0*/  STG.E.64 desc[UR6][R2.64], R10 ;  /* 0x0000000a02007986 */ /* 0x0001e2000c101b06 */
[----:B------:R-:W-:Y:S02]  /*0a00*/  IADD3.X R9, PT, PT, RZ, RZ, R9, P0, P2 ;  /* 0x000000ffff097210 */ /* 0x000fe400007e4409 */
[----:B------:R-:W-:-:S04]  /*0a10*/  ISETP.GE.U32.AND P0, PT, R12, R5, PT ;  /* 0x000000050c00720c */ /* 0x000fc80003f06070 */
[----:B------:R-:W-:Y:S02]  /*0a20*/  ISETP.GE.U32.AND.EX P0, PT, R9, R4, PT, P0 ;  /* 0x000000040900720c */ /* 0x000fe40003f06100 */
[----:B0-----:R-:W-:Y:S02]  /*0a30*/  PRMT R2, R18, 0x5410, R24 ;  /* 0x0000541012027816 */ /* 0x001fe40000000018 */
[----:B------:R-:W-:-:S05]  /*0a40*/  PRMT R3, R26, 0x5410, R25 ;  /* 0x000054101a037816 */ /* 0x000fca0000000019 */
[----:B------:R2:W-:Y:S04]  /*0a50*/  STG.E.64 desc[UR6][R14.64], R2 ;  /* 0x000000020e007986 */ /* 0x0005e8000c101b06 */
[----:B------:R-:W-:Y:S05]  /*0a60*/  @!P0 BRA `(.L_x_36) ;  /* 0xfffffffc003c8947 */ /* 0x000fea000383ffff */
.L_x_29:
[----:B------:R-:W-:Y:S05]  /*0a70*/  BSYNC.RECONVERGENT B0 ;  /* 0x0000000000007941 */ /* 0x000fea0003800200 */
.L_x_28:
[----:B------:R-:W3:Y:S08]  /*0a80*/  LDC.64 R8, c[0x0][0x390] ;  /* 0x0000e400ff087b82 */ /* 0x000ef00000000a00 */
[----:B-12---:R-:W1:Y:S01]  /*0a90*/  LDC R2, c[0x0][0x394] ;  /* 0x0000e500ff027b82 */ /* 0x006e620000000800 */
[----:B---3--:R-:W-:-:S04]  /*0aa0*/  LOP3.LUT R3, R8, 0xfffffffc, RZ, 0xc0, !PT ;  /* 0xfffffffc08037812 */ /* 0x008fc800078ec0ff */
[----:B------:R-:W-:-:S04]  /*0ab0*/  ISETP.NE.U32.AND P0, PT, R3, R8, PT ;  /* 0x000000080300720c */ /* 0x000fc80003f05070 */
[----:B------:R-:W-:-:S04]  /*0ac0*/  ISETP.NE.AND.EX P0, PT, R9, R9, PT, P0 ;  /* 0x000000090900720c */ /* 0x000fc80003f05300 */
[----:B------:R-:W-:-:S13]  /*0ad0*/  ISETP.NE.OR P0, PT, R0, RZ, !P0 ;  /* 0x000000ff0000720c */ /* 0x000fda0004705670 */
[----:B-1----:R-:W-:Y:S05]  /*0ae0*/  @P0 EXIT ;  /* 0x000000000000094d */ /* 0x002fea0003800000 */
[----:B0-----:R-:W-:-:S04]  /*0af0*/  IADD3 R7, P1, PT, R3, 0x1, RZ ;  /* 0x0000000103077810 */ /* 0x001fc80007f3e0ff */
[----:B------:R-:W-:Y:S01]  /*0b00*/  ISETP.GT.U32.AND P0, PT, R7, R8, PT ;  /* 0x000000080700720c */ /* 0x000fe20003f04070 */
[----:B------:R-:W-:-:S05]  /*0b10*/  IMAD.X R6, RZ, RZ, R2, P1 ;  /* 0x000000ffff067224 */ /* 0x000fca00008e0602 */
        /* <DEDUP_REMOVED lines=13> */
[----:B------:R-:W0:Y:S01]  /*0bf0*/  LDC.U16 R6, c[0x0][0x38a] ;  /* 0x0000e280ff067b82 */ /* 0x000e220000000400 */
[----:B------:R-:W1:Y:S01]  /*0c00*/  LDCU.U16 UR4, c[0x0][0x388] ;  /* 0x00007100ff0477ac */ /* 0x000e620008000400 */
[----:B------:R-:W-:Y:S02]  /*0c10*/  PRMT R7, R5, 0x9910, RZ ;  /* 0x0000991005077816 */ /* 0x000fe400000000ff */
[----:B------:R-:W-:-:S04]  /*0c20*/  LOP3.LUT R12, R12, 0xfffffff8, RZ, 0xc0, !PT ;  /* 0xfffffff80c0c7812 */ /* 0x000fc800078ec0ff */
[----:B------:R-:W2:Y:S01]  /*0c30*/  LDC.64 R8, c[0x0][0x380] ;  /* 0x0000e000ff087b82 */ /* 0x000ea20000000a00 */
[----:B0-----:R-:W-:-:S05]  /*0c40*/  PRMT R10, R6, 0x9910, RZ ;  /* 0x00009910060a7816 */ /* 0x001fca00000000ff */
[----:B------:R-:W-:Y:S01]  /*0c50*/  IMAD R7, R10, R7, RZ ;  /* 0x000000070a077224 */ /* 0x000fe200078e02ff */
[----:B--2---:R-:W-:-:S04]  /*0c60*/  LEA R8, P1, R5, R8, 0x3 ;  /* 0x0000000805087211 */ /* 0x004fc800078218ff */
[----:B-1----:R-:W-:Y:S02]  /*0c70*/  LEA R7, R7, UR4, 0x2 ;  /* 0x0000000407077c11 */ /* 0x002fe4000f8e10ff */
[----:B------:R-:W-:Y:S02]  /*0c80*/  IADD3 R10, P2, PT, R8, 0x8, RZ ;  /* 0x00000008080a7810 */ /* 0x000fe40007f5e0ff */
[----:B------:R-:W-:-:S05]  /*0c90*/  LEA.HI.X R9, R5, R9, R4, 0x3, P1 ;  /* 0x0000000905097211 */ /* 0x000fca00008f1c04 */
[----:B------:R-:W-:-:S07]  /*0ca0*/  IMAD.X R23, RZ, RZ, R9, P2 ;  /* 0x000000ffff177224 */ /* 0x000fce00010e0609 */
.L_x_38:
[----:B------:R-:W-:Y:S01]  /*0cb0*/  IMAD.IADD R9, R6, 0x1, R7 ;  /* 0x0000000106097824 */ /* 0x000fe200078e0207 */
[----:B------:R-:W-:Y:S01]  /*0cc0*/  IADD3 R12, P1, PT, R12, -0x8, RZ ;  /* 0xfffffff80c0c7810 */ /* 0x000fe20007f3e0ff */
[----:B------:R-:W-:Y:S01]  /*0cd0*/  IMAD.MOV.U32 R4, RZ, RZ, R10 ;  /* 0x000000ffff047224 */ /* 0x000fe200078e000a */
[----:B------:R-:W-:Y:S01]  /*0ce0*/  IADD3 R3, P2, PT, R3, 0x8, RZ ;  /* 0x0000000803037810 */ /* 0x000fe20007f5e0ff */
[----:B------:R-:W-:Y:S01]  /*0cf0*/  IMAD.IADD R11, R6, 0x1, R9 ;  /* 0x00000001060b7824 */ /* 0x000fe200078e0209 */
[----:B------:R-:W-:Y:S01]  /*0d00*/  IADD3.X R14, PT, PT, R14, -0x1, RZ, P1, !PT ;  /* 0xffffffff0e0e7810 */ /* 0x000fe20000ffe4ff */
[----:B------:R-:W-:Y:S01]  /*0d10*/  IMAD.MOV.U32 R5, RZ, RZ, R23 ;  /* 0x000000ffff057224 */ /* 0x000fe200078e0017 */
[----:B------:R-:W-:Y:S01]  /*0d20*/  ISETP.NE.U32.AND P1, PT, R12, RZ, PT ;  /* 0x000000ff0c00720c */ /* 0x000fe20003f25070 */
[----:B------:R-:W-:Y:S01]  /*0d30*/  IMAD.IADD R13, R6, 0x1, R11 ;  /* 0x00000001060d7824 */ /* 0x000fe200078e020b */
[----:B------:R-:W-:Y:S01]  /*0d40*/  IADD3 R10, P3, PT, R4, 0x10, RZ ;  /* 0x00000010040a7810 */ /* 0x000fe20007f7e0ff */
[C---:B------:R-:W-:Y:S01]  /*0d50*/  IMAD R8, R6.reuse, 0x8, R7 ;  /* 0x0000000806087824 */ /* 0x040fe200078e0207 */
[----:B------:R-:W-:Y:S01]  /*0d60*/  STG.E.U16 desc[UR6][R4.64+-0x6], R9 ;  /* 0xfffffa0904007986 */ /* 0x000fe2000c101506 */
[----:B------:R-:W-:Y:S01]  /*0d70*/  IMAD.IADD R15, R6, 0x1, R13 ;  /* 0x00000001060f7824 */ /* 0x000fe200078e020d */
[----:B------:R-:W-:Y:S01]  /*0d80*/  ISETP.NE.AND.EX P1, PT, R14, RZ, PT, P1 ;  /* 0x000000ff0e00720c */ /* 0x000fe20003f25310 */
[----:B------:R-:W-:Y:S01]  /*0d90*/  IMAD.X R23, RZ, RZ, R5, P3 ;  /* 0x000000ffff177224 */ /* 0x000fe200018e0605 */
[----:B------:R-:W-:Y:S01]  /*0da0*/  STG.E.U16 desc[UR6][R4.64+-0x4], R11 ;  /* 0xfffffc0b04007986 */ /* 0x000fe2000c101506 */
[----:B------:R-:W-:-:S02]  /*0db0*/  IMAD.IADD R17, R6, 0x1, R15 ;  /* 0x0000000106117824 */ /* 0x000fc400078e020f */
[----:B------:R-:W-:Y:S01]  /*0dc0*/  IMAD.X R2, RZ, RZ, R2, P2 ;  /* 0x000000ffff027224 */ /* 0x000fe200010e0602 */
[----:B------:R-:W-:Y:S01]  /*0dd0*/  STG.E.U16 desc[UR6][R4.64+-0x2], R13 ;  /* 0xfffffe0d04007986 */ /* 0x000fe2000c101506 */
[----:B------:R-:W-:-:S03]  /*0de0*/  IMAD.IADD R19, R6, 0x1, R17 ;  /* 0x0000000106137824 */ /* 0x000fc600078e0211 */
[----:B------:R-:W-:Y:S01]  /*0df0*/  STG.E.U16 desc[UR6][R4.64], R15 ;  /* 0x0000000f04007986 */ /* 0x000fe2000c101506 */
[----:B------:R-:W-:-:S03]  /*0e00*/  IMAD.IADD R21, R6, 0x1, R19 ;  /* 0x0000000106157824 */ /* 0x000fc600078e0213 */
[----:B------:R-:W-:Y:S04]  /*0e10*/  STG.E.U16 desc[UR6][R4.64+0x2], R17 ;  /* 0x0000021104007986 */ /* 0x000fe8000c101506 */
[----:B------:R-:W-:Y:S04]  /*0e20*/  STG.E.U16 desc[UR6][R4.64+0x4], R19 ;  /* 0x0000041304007986 */ /* 0x000fe8000c101506 */
[----:B------:R-:W-:Y:S04]  /*0e30*/  STG.E.U16 desc[UR6][R4.64+0x6], R21 ;  /* 0x0000061504007986 */ /* 0x000fe8000c101506 */
[----:B------:R0:W-:Y:S02]  /*0e40*/  STG.E.U16 desc[UR6][R4.64+-0x8], R7 ;  /* 0xfffff80704007986 */ /* 0x0001e4000c101506 */
[----:B0-----:R-:W-:Y:S01]  /*0e50*/  PRMT R7, R8, 0x7610, R7 ;  /* 0x0000761008077816 */ /* 0x001fe20000000007 */
[----:B------:R-:W-:Y:S06]  /*0e60*/  @P1 BRA `(.L_x_38) ;  /* 0xfffffffc00901947 */ /* 0x000fec000383ffff */
.L_x_37:
[----:B------:R-:W-:Y:S05]  /*0e70*/  @!P0 EXIT ;  /* 0x000000000000894d */ /* 0x000fea0003800000 */
[----:B------:R-:W-:Y:S02]  /*0e80*/  ISETP.GE.U32.AND P0, PT, R16, 0x4, PT ;  /* 0x000000041000780c */ /* 0x000fe40003f06070 */
[----:B------:R-:W-:Y:S02]  /*0e90*/  LOP3.LUT R8, R0, 0x3, RZ, 0xc0, !PT ;  /* 0x0000000300087812 */ /* 0x000fe400078ec0ff */
[----:B------:R-:W-:Y:S02]  /*0ea0*/  ISETP.GE.U32.AND.EX P0, PT, RZ, RZ, PT, P0 ;  /* 0x000000ffff00720c */ /* 0x000fe40003f06100 */
[----:B------:R-:W-:-:S04]  /*0eb0*/  ISETP.NE.U32.AND P1, PT, R8, RZ, PT ;  /* 0x000000ff0800720c */ /* 0x000fc80003f25070 */
[----:B------:R-:W-:-:S07]  /*0ec0*/  ISETP.NE.AND.EX P1, PT, RZ, RZ, PT, P1 ;  /* 0x000000ffff00720c */ /* 0x000fce0003f25310 */
[----:B------:R-:W-:Y:S06]  /*0ed0*/  @!P0 BRA `(.L_x_39) ;  /* 0x0000000000488947 */ /* 0x000fec0003800000 */
[----:B------:R-:W0:Y:S01]  /*0ee0*/  LDC.U16 R6, c[0x0][0x38a] ;  /* 0x0000e280ff067b82 */ /* 0x000e220000000400 */
[----:B------:R-:W1:Y:S01]  /*0ef0*/  LDCU.U16 UR4, c[0x0][0x388] ;  /* 0x00007100ff0477ac */ /* 0x000e620008000400 */
[----:B------:R-:W-:-:S06]  /*0f00*/  PRMT R7, R3, 0x9910, RZ ;  /* 0x0000991003077816 */ /* 0x000fcc00000000ff */
[----:B------:R-:W2:Y:S01]  /*0f10*/  LDC.64 R10, c[0x0][0x380] ;  /* 0x0000e000ff0a7b82 */ /* 0x000ea20000000a00 */
[----:B-1----:R-:W-:Y:S01]  /*0f20*/  UPRMT UR4, UR4, 0x9910, URZ ;  /* 0x0000991004047896 */ /* 0x002fe200080000ff */
[----:B0-----:R-:W-:-:S05]  /*0f30*/  PRMT R4, R6, 0x9910, RZ ;  /* 0x0000991006047816 */ /* 0x001fca00000000ff */
[----:B------:R-:W-:Y:S01]  /*0f40*/  IMAD R7, R4, R7, UR4 ;  /* 0x0000000404077e24 */ /* 0x000fe2000f8e0207 */
[----:B--2---:R-:W-:-:S03]  /*0f50*/  LEA R4, P0, R3, R10, 0x1 ;  /* 0x0000000a03047211 */ /* 0x004fc600078008ff */
[----:B------:R-:W-:Y:S01]  /*0f60*/  IMAD.IADD R9, R6, 0x1, R7 ;  /* 0x0000000106097824 */ /* 0x000fe200078e0207 */
[----:B------:R-:W-:-:S03]  /*0f70*/  LEA.HI.X R5, R3, R11, R2, 0x1, P0 ;  /* 0x0000000b03057211 */ /* 0x000fc600000f0c02 */
[----:B------:R-:W-:Y:S01]  /*0f80*/  IMAD.IADD R11, R6, 0x1, R9 ;  /* 0x00000001060b7824 */ /* 0x000fe200078e0209 */
[----:B------:R-:W-:-:S03]  /*0f90*/  IADD3 R3, P0, PT, R3, 0x4, RZ ;  /* 0x0000000403037810 */ /* 0x000fc60007f1e0ff */
[----:B------:R-:W-:Y:S01]  /*0fa0*/  IMAD.IADD R13, R6, 0x1, R11 ;  /* 0x00000001060d7824 */ /* 0x000fe200078e020b */
[----:B------:R0:W-:Y:S01]  /*0fb0*/  STG.E.U16 desc[UR6][R4.64], R7 ;  /* 0x0000000704007986 */ /* 0x0001e2000c101506 */
[----:B------:R-:W-:-:S03]  /*0fc0*/  IMAD.X R2, RZ, RZ, R2, P0 ;  /* 0x000000ffff027224 */ /* 0x000fc600000e0602 */
[----:B------:R0:W-:Y:S04]  /*0fd0*/  STG.E.U16 desc[UR6][R4.64+0x2], R9 ;  /* 0x0000020904007986 */ /* 0x0001e8000c101506 */
[----:B------:R0:W-:Y:S04]  /*0fe0*/  STG.E.U16 desc[UR6][R4.64+0x4], R11 ;  /* 0x0000040b04007986 */ /* 0x0001e8000c101506 */
[----:B------:R0:W-:Y:S02]  /*0ff0*/  STG.E.U16 desc[UR6][R4.64+0x6], R13 ;  /* 0x0000060d04007986 */ /* 0x0001e4000c101506 */
.L_x_39:
[----:B------:R-:W-:Y:S05]  /*1000*/  @!P1 EXIT ;  /* 0x000000000000994d */ /* 0x000fea0003800000 */
[----:B------:R-:W-:Y:S02]  /*1010*/  ISETP.NE.U32.AND P0, PT, R8, 0x1, PT ;  /* 0x000000010800780c */ /* 0x000fe40003f05070 */
[----:B------:R-:W-:Y:S02]  /*1020*/  LOP3.LUT R0, R0, 0x1, RZ, 0xc0, !PT ;  /* 0x0000000100007812 */ /* 0x000fe400078ec0ff */
[----:B------:R-:W-:Y:S02]  /*1030*/  ISETP.NE.AND.EX P0, PT, RZ, RZ, PT, P0 ;  /* 0x000000ffff00720c */ /* 0x000fe40003f05300 */
[----:B------:R-:W-:-:S04]  /*1040*/  ISETP.NE.U32.AND P1, PT, R0, 0x1, PT ;  /* 0x000000010000780c */ /* 0x000fc80003f25070 */
[----:B------:R-:W-:-:S07]  /*1050*/  ISETP.NE.U32.AND.EX P1, PT, RZ, RZ, PT, P1 ;  /* 0x000000ffff00720c */ /* 0x000fce0003f25110 */
[----:B------:R-:W-:Y:S06]  /*1060*/  @!P0 BRA `(.L_x_40) ;  /* 0x0000000000388947 */ /* 0x000fec0003800000 */
[----:B------:R-:W1:Y:S01]  /*1070*/  LDC.U16 R6, c[0x0][0x38a] ;  /* 0x0000e280ff067b82 */ /* 0x000e620000000400 */
[----:B------:R-:W2:Y:S01]  /*1080*/  LDCU.U16 UR4, c[0x0][0x388] ;  /* 0x00007100ff0477ac */ /* 0x000ea20008000400 */
[----:B------:R-:W-:-:S06]  /*1090*/  PRMT R0, R3, 0x9910, RZ ;  /* 0x0000991003007816 */ /* 0x000fcc00000000ff */
[----:B0-----:R-:W0:Y:S01]  /*10a0*/  LDC.64 R8, c[0x0][0x380] ;  /* 0x0000e000ff087b82 */ /* 0x001e220000000a00 */
[----:B--2---:R-:W-:Y:S01]  /*10b0*/  UPRMT UR4, UR4, 0x9910, URZ ;  /* 0x0000991004047896 */ /* 0x004fe200080000ff */
[----:B-1----:R-:W-:-:S05]  /*10c0*/  PRMT R5, R6, 0x9910, RZ ;  /* 0x0000991006057816 */ /* 0x002fca00000000ff */
[----:B------:R-:W-:Y:S01]  /*10d0*/  IMAD R7, R5, R0, UR4 ;  /* 0x0000000405077e24 */ /* 0x000fe2000f8e0200 */
[----:B0-----:R-:W-:-:S04]  /*10e0*/  LEA R4, P0, R3, R8, 0x1 ;  /* 0x0000000803047211 */ /* 0x001fc800078008ff */
[C---:B------:R-:W-:Y:S01]  /*10f0*/  LEA.HI.X R5, R3.reuse, R9, R2, 0x1, P0 ;  /* 0x0000000903057211 */ /* 0x040fe200000f0c02 */
[----:B------:R-:W-:Y:S01]  /*1100*/  IMAD.IADD R9, R6, 0x1, R7 ;  /* 0x0000000106097824 */ /* 0x000fe200078e0207 */
[----:B------:R-:W-:-:S03]  /*1110*/  IADD3 R3, P0, PT, R3, 0x2, RZ ;  /* 0x0000000203037810 */ /* 0x000fc60007f1e0ff */
[----:B------:R1:W-:Y:S02]  /*1120*/  STG.E.U16 desc[UR6][R4.64], R7 ;  /* 0x0000000704007986 */ /* 0x0003e4000c101506 */
[----:B------:R-:W-:Y:S02]  /*1130*/  IMAD.X R2, RZ, RZ, R2, P0 ;  /* 0x000000ffff027224 */ /* 0x000fe400000e0602 */
[----:B------:R1:W-:Y:S06]  /*1140*/  STG.E.U16 desc[UR6][R4.64+0x2], R9 ;  /* 0x0000020904007986 */ /* 0x0003ec000c101506 */
.L_x_40:
[----:B------:R-:W-:Y:S05]  /*1150*/  @P1 EXIT ;  /* 0x000000000000194d */ /* 0x000fea0003800000 */
[----:B------:R-:W2:Y:S01]  /*1160*/  LDC.U16 R0, c[0x0][0x38a] ;  /* 0x0000e280ff007b82 */ /* 0x000ea20000000400 */
[----:B------:R-:W3:Y:S01]  /*1170*/  LDCU.U16 UR4, c[0x0][0x388] ;  /* 0x00007100ff0477ac */ /* 0x000ee20008000400 */
[----:B------:R-:W-:-:S06]  /*1180*/  PRMT R6, R3, 0x9910, RZ ;  /* 0x0000991003067816 */ /* 0x000fcc00000000ff */
[----:B01----:R-:W0:Y:S01]  /*1190*/  LDC.64 R4, c[0x0][0x380] ;  /* 0x0000e000ff047b82 */ /* 0x003e220000000a00 */
[----:B---3--:R-:W-:Y:S01]  /*11a0*/  UPRMT UR4, UR4, 0x9910, URZ ;  /* 0x0000991004047896 */ /* 0x008fe200080000ff */
[----:B--2---:R-:W-:Y:S01]  /*11b0*/  PRMT R7, R0, 0x9910, RZ ;  /* 0x0000991000077816 */ /* 0x004fe200000000ff */
[----:B------:R-:W-:Y:S01]  /*11c0*/  IMAD.MOV.U32 R0, RZ, RZ, R6 ;  /* 0x000000ffff007224 */ /* 0x000fe200078e0006 */
[----:B0-----:R-:W-:-:S04]  /*11d0*/  LEA R4, P0, R3, R4, 0x1 ;  /* 0x0000000403047211 */ /* 0x001fc800078008ff */
[----:B------:R-:W-:Y:S01]  /*11e0*/  LEA.HI.X R5, R3, R5, R2, 0x1, P0 ;  /* 0x0000000503057211 */ /* 0x000fe200000f0c02 */
[----:B------:R-:W-:-:S05]  /*11f0*/  IMAD R3, R7, R0, UR4 ;  /* 0x0000000407037e24 */ /* 0x000fca000f8e0200 */
[----:B------:R-:W-:Y:S01]  /*1200*/  STG.E.U16 desc[UR6][R4.64], R3 ;  /* 0x0000000304007986 */ /* 0x000fe2000c101506 */
[----:B------:R-:W-:Y:S05]  /*1210*/  EXIT ;  /* 0x000000000000794d */ /* 0x000fea0003800000 */
        .weak           $__internal_2_$__cuda_sm20_div_u64
        .type           $__internal_2_$__cuda_sm20_div_u64,@function
        .size           $__internal_2_$__cuda_sm20_div_u64,(.L_x_157 - $__internal_2_$__cuda_sm20_div_u64)
$__internal_2_$__cuda_sm20_div_u64:
[----:B------:R-:W-:Y:S02]  /*1220*/  IMAD.MOV.U32 R14, RZ, RZ, R6 ;  /* 0x000000ffff0e7224 */ /* 0x000fe400078e0006 */
        /* <DEDUP_REMOVED lines=64> */
[----:B------:R-:W-:Y:S06]  /*1630*/  RET.REL.NODEC R8 `(arange_u16_vec4) ;  /* 0xffffffe808707950 */ /* 0x000fec0003c3ffff */
.L_x_41:
        /* <DEDUP_REMOVED lines=12> */
.L_x_157:


//--------------------- .text.arange_u8_vec4      --------------------------
	.section	.text.arange_u8_vec4,"ax",@progbits
	.align	128
        .global         arange_u8_vec4
        .type           arange_u8_vec4,@function
        .size           arange_u8_vec4,(.L_x_158 - arange_u8_vec4)
        .other          arange_u8_vec4,@"STO_CUDA_ENTRY STV_DEFAULT"
arange_u8_vec4:
.text.arange_u8_vec4:
[----:B------:R-:W-:Y:S01]  /*0000*/  LDC R1, c[0x0][0x37c] ;  /* 0x0000df00ff017b82 */ /* 0x000fe20000000800 */
[----:B------:R-:W0:Y:S07]  /*0010*/  S2R R8, SR_TID.X ;  /* 0x0000000000087919 */ /* 0x000e2e0000002100 */
[----:B------:R-:W0:Y:S01]  /*0020*/  S2UR UR6, SR_CTAID.X ;  /* 0x00000000000679c3 */ /* 0x000e220000002500 */
[----:B------:R-:W1:Y:S01]  /*0030*/  LDCU.U8 UR8, c[0x0][0x389] ;  /* 0x00007120ff0877ac */ /* 0x000e620008000000 */
[----:B------:R-:W-:Y:S01]  /*0040*/  BSSY.RECONVERGENT B0, `(.L_x_42) ;  /* 0x00000b0000007945 */ /* 0x000fe20003800200 */
[----:B------:R-:W2:Y:S05]  /*0050*/  LDCU.64 UR4, c[0x0][0x358] ;  /* 0x00006b00ff0477ac */ /* 0x000eaa0008000a00 */
[----:B------:R-:W0:Y:S01]  /*0060*/  LDC R11, c[0x0][0x360] ;  /* 0x0000d800ff0b7b82 */ /* 0x000e220000000800 */
[----:B------:R-:W3:Y:S01]  /*0070*/  LDCU UR7, c[0x0][0x370] ;  /* 0x00006e00ff0777ac */ /* 0x000ee20008000800 */
[----:B------:R-:W4:Y:S06]  /*0080*/  LDCU.64 UR10, c[0x0][0x380] ;  /* 0x00007000ff0a77ac */ /* 0x000f2c0008000a00 */
[----:B------:R-:W5:Y:S01]  /*0090*/  LDC.64 R2, c[0x0][0x390] ;  /* 0x0000e400ff027b82 */ /* 0x000f620000000a00 */
[----:B-1----:R-:W-:-:S07]  /*00a0*/  IMAD.U32 R12, RZ, RZ, UR8 ;  /* 0x00000008ff0c7e24 */ /* 0x002fce000f8e00ff */
[----:B------:R-:W1:Y:S01]  /*00b0*/  LDC.U8 R0, c[0x0][0x388] ;  /* 0x0000e200ff007b82 */ /* 0x000e620000000000 */
[C---:B0-----:R-:W-:Y:S02]  /*00c0*/  IMAD R8, R11.reuse, UR6, R8 ;  /* 0x000000060b087c24 */ /* 0x041fe4000f8e0208 */
        /* <DEDUP_REMOVED lines=38> */
[----:B------:R-:W-:-:S05]  /*0330*/  @!P2 LOP3.LUT R7, RZ, R11, RZ, 0x33, !PT ;  /* 0x0000000bff07a212 */ /* 0x000fca00078e33ff */
[----:B------:R-:W-:Y:S01]  /*0340*/  IMAD.MOV.U32 R4, RZ, RZ, R7 ;  /* 0x000000ffff047224 */ /* 0x000fe200078e0007 */
[----:B------:R-:W-:Y:S06]  /*0350*/  BRA `(.L_x_46) ;  /* 0x0000000000087947 */ /* 0x000fec0003800000 */
.L_x_45:
[----:B------:R-:W-:-:S07]  /*0360*/  MOV R6, 0x380 ;  /* 0x0000038000067802 */ /* 0x000fce0000000f00 */
[----:B------:R-:W-:Y:S05]  /*0370*/  CALL.REL.NOINC `($__internal_3_$__cuda_sm20_div_u64) ;  /* 0x0000000c00987944 */ /* 0x000fea0003c00000 */
.L_x_46:
[----:B------:R-:W-:Y:S05]  /*0380*/  BSYNC.RECONVERGENT B1 ;  /* 0x0000000000017941 */ /* 0x000fea0003800200 */
.L_x_44:
[----:B------:R-:W-:Y:S01]  /*0390*/  IADD3 R2, P0, PT, R4, R2, RZ ;  /* 0x0000000204027210 */ /* 0x000fe20007f1e0ff */
[----:B------:R-:W0:Y:S01]  /*03a0*/  LDCU.U8 UR6, c[0x0][0x389] ;  /* 0x00007120ff0677ac */ /* 0x000e220008000000 */
[----:B------:R-:W-:Y:S01]  /*03b0*/  BSSY.RECONVERGENT B1, `(.L_x_47) ;  /* 0x000002e000017945 */ /* 0x000fe20003800200 */
[----:B------:R-:W-:Y:S01]  /*03c0*/  IMAD.MOV.U32 R20, RZ, RZ, R8 ;  /* 0x000000ffff147224 */ /* 0x000fe200078e0008 */
[C---:B------:R-:W-:Y:S01]  /*03d0*/  LOP3.LUT R3, R2.reuse, 0x3, RZ, 0xc0, !PT ;  /* 0x0000000302037812 */ /* 0x040fe200078ec0ff */
[----:B------:R-:W-:Y:S01]  /*03e0*/  IMAD.X R4, RZ, RZ, R5, P0 ;  /* 0x000000ffff047224 */ /* 0x000fe200000e0605 */
[----:B------:R-:W-:Y:S01]  /*03f0*/  ISETP.GE.U32.AND P0, PT, R2, 0x3, PT ;  /* 0x000000030200780c */ /* 0x000fe20003f06070 */
[----:B------:R-:W-:Y:S01]  /*0400*/  IMAD.MOV.U32 R13, RZ, RZ, RZ ;  /* 0x000000ffff0d7224 */ /* 0x000fe200078e00ff */
[----:B------:R-:W-:Y:S02]  /*0410*/  ISETP.NE.U32.AND P1, PT, R3, 0x3, PT ;  /* 0x000000030300780c */ /* 0x000fe40003f25070 */
[----:B------:R-:W-:-:S02]  /*0420*/  ISETP.GE.U32.AND.EX P0, PT, R4, RZ, PT, P0 ;  /* 0x000000ff0400720c */ /* 0x000fc40003f06100 */
[----:B------:R-:W-:Y:S01]  /*0430*/  ISETP.NE.AND.EX P1, PT, RZ, RZ, PT, P1 ;  /* 0x000000ffff00720c */ /* 0x000fe20003f25310 */
[----:B0-----:R-:W-:-:S04]  /*0440*/  IMAD.U32 R12, RZ, RZ, UR6 ;  /* 0x00000006ff0c7e24 */ /* 0x001fc8000f8e00ff */
[----:B------:R-:W-:-:S08]  /*0450*/  IMAD.SHL.U32 R7, R12, 0x4, RZ ;  /* 0x000000040c077824 */ /* 0x000fd000078e00ff */
[----:B------:R-:W-:Y:S05]  /*0460*/  @!P1 BRA `(.L_x_48) ;  /* 0x0000000000889947 */ /* 0x000fea0003800000 */
[----:B------:R-:W0:Y:S01]  /*0470*/  LDCU.64 UR6, c[0x0][0x380] ;  /* 0x00007000ff0677ac */ /* 0x000e220008000a00 */
[----:B------:R-:W-:Y:S01]  /*0480*/  VIADD R14, R2, 0x1 ;  /* 0x00000001020e7836 */ /* 0x000fe20000000000 */
[----:B------:R-:W-:Y:S01]  /*0490*/  PRMT R15, R0, 0x9910, RZ ;  /* 0x00009910000f7816 */ /* 0x000fe200000000ff */
[----:B------:R-:W-:Y:S01]  /*04a0*/  IMAD.MOV.U32 R4, RZ, RZ, RZ ;  /* 0x000000ffff047224 */ /* 0x000fe200078e00ff */
[----:B------:R-:W-:Y:S01]  /*04b0*/  PRMT R16, R7, 0x9910, RZ ;  /* 0x0000991007107816 */ /* 0x000fe200000000ff */
[----:B------:R-:W-:Y:S01]  /*04c0*/  IMAD.MOV.U32 R20, RZ, RZ, R8 ;  /* 0x000000ffff147224 */ /* 0x000fe200078e0008 */
[----:B------:R-:W-:Y:S01]  /*04d0*/  LOP3.LUT R14, R14, 0x3, RZ, 0xc0, !PT ;  /* 0x000000030e0e7812 */ /* 0x000fe200078ec0ff */
[----:B------:R-:W-:Y:S01]  /*04e0*/  IMAD.MOV.U32 R13, RZ, RZ, RZ ;  /* 0x000000ffff0d7224 */ /* 0x000fe200078e00ff */
[----:B0-----:R-:W-:-:S04]  /*04f0*/  LEA R5, P1, R8, UR6, 0x2 ;  /* 0x0000000608057c11 */ /* 0x001fc8000f8210ff */
[----:B------:R-:W-:-:S09]  /*0500*/  LEA.HI.X R6, R8, UR7, RZ, 0x2, P1 ;  /* 0x0000000708067c11 */ /* 0x000fd200088f14ff */
.L_x_49:
[----:B0-----:R-:W-:Y:S02]  /*0510*/  PRMT R3, R20, 0x9910, RZ ;  /* 0x0000991014037816 */ /* 0x001fe400000000ff */
[----:B------:R-:W-:Y:S02]  /*0520*/  IADD3 R14, P1, PT, R14, -0x1, RZ ;  /* 0xffffffff0e0e7810 */ /* 0x000fe40007f3e0ff */
[----:B------:R-:W-:Y:S01]  /*0530*/  IADD3 R20, P2, PT, R11, R20, RZ ;  /* 0x000000140b147210 */ /* 0x000fe20007f5e0ff */
[----:B------:R-:W-:Y:S01]  /*0540*/  IMAD R3, R3, R16, R15 ;  /* 0x0000001003037224 */ /* 0x000fe200078e020f */
[----:B------:R-:W-:Y:S02]  /*0550*/  IADD3.X R4, PT, PT, R4, -0x1, RZ, P1, !PT ;  /* 0xffffffff04047810 */ /* 0x000fe40000ffe4ff */
[----:B------:R-:W-:Y:S01]  /*0560*/  ISETP.NE.U32.AND P1, PT, R14, RZ, PT ;  /* 0x000000ff0e00720c */ /* 0x000fe20003f25070 */
[----:B------:R-:W-:Y:S01]  /*0570*/  IMAD.IADD R17, R12, 0x1, R3 ;  /* 0x000000010c117824 */ /* 0x000fe200078e0203 */
[----:B------:R-:W-:Y:S01]  /*0580*/  LOP3.LUT R3, R3, 0xffff, RZ, 0xc0, !PT ;  /* 0x0000ffff03037812 */ /* 0x000fe200078ec0ff */
[----:B------:R-:W-:Y:S01]  /*0590*/  IMAD.X R13, RZ, RZ, R13, P2 ;  /* 0x000000ffff0d7224 */ /* 0x000fe200010e060d */
[----:B------:R-:W-:Y:S01]  /*05a0*/  ISETP.NE.AND.EX P1, PT, R4, RZ, PT, P1 ;  /* 0x000000ff0400720c */ /* 0x000fe20003f25310 */
[----:B------:R-:W-:Y:S01]  /*05b0*/  IMAD.IADD R19, R12, 0x1, R17 ;  /* 0x000000010c137824 */ /* 0x000fe200078e0211 */
[----:B------:R-:W-:-:S03]  /*05c0*/  LOP3.LUT R18, R17, 0xffff, RZ, 0xc0, !PT ;  /* 0x0000ffff11127812 */ /* 0x000fc600078ec0ff */
[----:B------:R-:W-:Y:S01]  /*05d0*/  IMAD.IADD R2, R12, 0x1, R19 ;  /* 0x000000010c027824 */ /* 0x000fe200078e0213 */
[----:B------:R-:W-:Y:S02]  /*05e0*/  LOP3.LUT R19, R19, 0xffff, RZ, 0xc0, !PT ;  /* 0x0000ffff13137812 */ /* 0x000fe400078ec0ff */
[----:B------:R-:W-:Y:S02]  /*05f0*/  PRMT R3, R3, 0x3340, R18 ;  /* 0x0000334003037816 */ /* 0x000fe40000000012 */
[----:B------:R-:W-:-:S04]  /*0600*/  LOP3.LUT R2, R2, 0xffff, RZ, 0xc0, !PT ;  /* 0x0000ffff02027812 */ /* 0x000fc800078ec0ff */
[----:B------:R-:W-:-:S04]  /*0610*/  PRMT R2, R19, 0x3340, R2 ;  /* 0x0000334013027816 */ /* 0x000fc80000000002 */
[----:B------:R-:W-:Y:S01]  /*0620*/  PRMT R17, R3, 0x5410, R2 ;  /* 0x0000541003117816 */ /* 0x000fe20000000002 */
[----:B------:R-:W-:Y:S01]  /*0630*/  IMAD.MOV.U32 R2, RZ, RZ, R5 ;  /* 0x000000ffff027224 */ /* 0x000fe200078e0005 */
[----:B------:R-:W-:Y:S01]  /*0640*/  LEA R5, P3, R11, R5, 0x2 ;  /* 0x000000050b057211 */ /* 0x000fe200078610ff */
[----:B------:R-:W-:-:S03]  /*0650*/  IMAD.MOV.U32 R3, RZ, RZ, R6 ;  /* 0x000000ffff037224 */ /* 0x000fc600078e0006 */
[----:B------:R-:W-:Y:S02]  /*0660*/  LEA.HI.X R6, R11, R6, RZ, 0x2, P3 ;  /* 0x000000060b067211 */ /* 0x000fe400018f14ff */
[----:B------:R0:W-:Y:S01]  /*0670*/  STG.E desc[UR4][R2.64], R17 ;  /* 0x0000001102007986 */ /* 0x0001e2000c101904 */
[----:B------:R-:W-:Y:S06]  /*0680*/  @P1 BRA `(.L_x_49) ;  /* 0xfffffffc00a01947 */ /* 0x000fec000383ffff */
.L_x_48:
[----:B------:R-:W-:Y:S05]  /*0690*/  BSYNC.RECONVERGENT B1 ;  /* 0x0000000000017941 */ /* 0x000fea0003800200 */
.L_x_47:
[----:B------:R-:W-:Y:S05]  /*06a0*/  @!P0 BRA `(.L_x_43) ;  /* 0x0000000400248947 */ /* 0x000fea0003800000 */
[----:B------:R-:W-:Y:S01]  /*06b0*/  PRMT R16, R7, 0x9910, RZ ;  /* 0x0000991007107816 */ /* 0x000fe200000000ff */
[----:B0-----:R-:W-:Y:S01]  /*06c0*/  IMAD.SHL.U32 R17, R11, 0x4, RZ ;  /* 0x000000040b117824 */ /* 0x001fe200078e00ff */
[----:B------:R-:W-:Y:S02]  /*06d0*/  PRMT R15, R0, 0x9910, RZ ;  /* 0x00009910000f7816 */ /* 0x000fe400000000ff */
[----:B------:R-:W-:-:S07]  /*06e0*/  SHF.R.U32.HI R19, RZ, 0x1e, R11 ;  /* 0x0000001eff137819 */ /* 0x000fce000001160b */
.L_x_50:
[C---:B------:R-:W-:Y:S02]  /*06f0*/  IADD3 R14, P2, PT, R11.reuse, R20, RZ ;  /* 0x000000140b0e7210 */ /* 0x040fe40007f5e0ff */
[----:B------:R-:W-:Y:S02]  /*0700*/  PRMT R2, R20, 0x9910, RZ ;  /* 0x0000991014027816 */ /* 0x000fe400000000ff */
[----:B------:R-:W-:Y:S02]  /*0710*/  PRMT R3, R14, 0x9910, RZ ;  /* 0x000099100e037816 */ /* 0x000fe400000000ff */
[----:B------:R-:W-:Y:S01]  /*0720*/  IADD3 R14, P1, PT, R11, R14, RZ ;  /* 0x0000000e0b0e7210 */ /* 0x000fe20007f3e0ff */
[--C-:B------:R-:W-:Y:S02]  /*0730*/  IMAD R5, R2, R16, R15.reuse ;  /* 0x0000001002057224 */ /* 0x100fe400078e020f */
[----:B------:R-:W-:Y:S01]  /*0740*/  IMAD R3, R16, R3, R15 ;  /* 0x0000000310037224 */ /* 0x000fe200078e020f */
[----:B------:R-:W-:Y:S01]  /*0750*/  PRMT R7, R14, 0x9910, RZ ;  /* 0x000099100e077816 */ /* 0x000fe200000000ff */
[C---:B------:R-:W-:Y:S01]  /*0760*/  IMAD.IADD R21, R12.reuse, 0x1, R5 ;  /* 0x000000010c157824 */ /* 0x040fe200078e0205 */
[----:B------:R-:W-:Y:S01]  /*0770*/  LOP3.LUT R2, R5, 0xffff, RZ, 0xc0, !PT ;  /* 0x0000ffff05027812 */ /* 0x000fe200078ec0ff */
[----:B------:R-:W-:Y:S01]  /*0780*/  IMAD.IADD R5, R12, 0x1, R3 ;  /* 0x000000010c057824 */ /* 0x000fe200078e0203 */
[----:B------:R-:W-:Y:S01]  /*0790*/  IADD3 R14, P0, PT, R11, R14, RZ ;  /* 0x0000000e0b0e7210 */ /* 0x000fe20007f1e0ff */
[----:B------:R-:W-:Y:S01]  /*07a0*/  IMAD R7, R16, R7, R15 ;  /* 0x0000000710077224 */ /* 0x000fe200078e020f */
[----:B------:R-:W-:-:S02]  /*07b0*/  LOP3.LUT R18, R3, 0xffff, RZ, 0xc0, !PT ;  /* 0x0000ffff03127812 */ /* 0x000fc400078ec0ff */
[----:B------:R-:W-:Y:S01]  /*07c0*/  LOP3.LUT R23, R21, 0xffff, RZ, 0xc0, !PT ;  /* 0x0000ffff15177812 */ /* 0x000fe200078ec0ff */
[----:B------:R-:W-:Y:S01]  /*07d0*/  IMAD.IADD R21, R12, 0x1, R21 ;  /* 0x000000010c157824 */ /* 0x000fe200078e0215 */
[----:B------:R-:W-:Y:S02]  /*07e0*/  LOP3.LUT R3, R5, 0xffff, RZ, 0xc0, !PT ;  /* 0x0000ffff05037812 */ /* 0x000fe400078ec0ff */
[----:B------:R-:W-:Y:S01]  /*07f0*/  PRMT R25, R14, 0x9910, RZ ;  /* 0x000099100e197816 */ /* 0x000fe200000000ff */
[----:B------:R-:W-:Y:S01]  /*0800*/  IMAD.IADD R4, R12, 0x1, R21 ;  /* 0x000000010c047824 */ /* 0x000fe200078e0215 */
[----:B------:R-:W-:Y:S01]  /*0810*/  PRMT R18, R18, 0x3340, R3 ;  /* 0x0000334012127816 */ /* 0x000fe20000000003 */
[----:B------:R-:W-:Y:S01]  /*0820*/  IMAD.IADD R3, R12, 0x1, R7 ;  /* 0x000000010c037824 */ /* 0x000fe200078e0207 */
[----:B------:R-:W-:Y:S01]  /*0830*/  LOP3.LUT R6, R21, 0xffff, RZ, 0xc0, !PT ;  /* 0x0000ffff15067812 */ /* 0x000fe200078ec0ff */
[----:B------:R-:W-:Y:S01]  /*0840*/  IMAD R25, R16, R25, R15 ;  /* 0x0000001910197224 */ /* 0x000fe200078e020f */
[----:B------:R-:W-:-:S02]  /*0850*/  LOP3.LUT R21, R7, 0xffff, RZ, 0xc0, !PT ;  /* 0x0000ffff07157812 */ /* 0x000fc400078ec0ff */
[----:B------:R-:W-:Y:S01]  /*0860*/  PRMT R2, R2, 0x3340, R23 ;  /* 0x0000334002027816 */ /* 0x000fe20000000017 */
[----:B------:R-:W-:Y:S01]  /*0870*/  IMAD.IADD R23, R12, 0x1, R5 ;  /* 0x000000010c177824 */ /* 0x000fe200078e0205 */
[----:B------:R-:W-:Y:S01]  /*0880*/  LOP3.LUT R7, R4, 0xffff, RZ, 0xc0, !PT ;  /* 0x0000ffff04077812 */ /* 0x000fe200078ec0ff */
[----:B------:R-:W-:Y:S01]  /*0890*/  IMAD.IADD R5, R12, 0x1, R25 ;  /* 0x000000010c057824 */ /* 0x000fe200078e0219 */
[----:B------:R-:W-:Y:S02]  /*08a0*/  LOP3.LUT R4, R3, 0xffff, RZ, 0xc0, !PT ;  /* 0x0000ffff03047812 */ /* 0x000fe400078ec0ff */
[----:B------:R-:W-:Y:S02]  /*08b0*/  PRMT R7, R6, 0x3340, R7 ;  /* 0x0000334006077816 */ /* 0x000fe40000000007 */
[----:B------:R-:W-:Y:S01]  /*08c0*/  PRMT R21, R21, 0x3340, R4 ;  /* 0x0000334015157816 */ /* 0x000fe20000000004 */
[----:B------:R-:W-:Y:S01]  /*08d0*/  IMAD.IADD R4, R12, 0x1, R23 ;  /* 0x000000010c047824 */ /* 0x000fe200078e0217 */
[----:B------:R-:W-:-:S02]  /*08e0*/  LEA R6, P3, R20, UR10, 0x2 ;  /* 0x0000000a14067c11 */ /* 0x000fc4000f8610ff */
[----:B------:R-:W-:Y:S02]  /*08f0*/  LOP3.LUT R25, R25, 0xffff, RZ, 0xc0, !PT ;  /* 0x0000ffff19197812 */ /* 0x000fe400078ec0ff */
[----:B------:R-:W-:Y:S01]  /*0900*/  LOP3.LUT R22, R5, 0xffff, RZ, 0xc0, !PT ;  /* 0x0000ffff05167812 */ /* 0x000fe200078ec0ff */
[----:B------:R-:W-:Y:S01]  /*0910*/  IMAD.IADD R5, R12, 0x1, R5 ;  /* 0x000000010c057824 */ /* 0x000fe200078e0205 */
[----:B------:R-:W-:Y:S02]  /*0920*/  PRMT R29, R2, 0x5410, R7 ;  /* 0x00005410021d7816 */ /* 0x000fe40000000007 */
[----:B------:R-:W-:Y:S01]  /*0930*/  LEA.HI.X R7, R20, UR11, R13, 0x2, P3 ;  /* 0x0000000b14077c11 */ /* 0x000fe200098f140d */
[----:B------:R-:W-:Y:S01]  /*0940*/  IMAD.IADD R24, R12, 0x1, R5 ;  /* 0x000000010c187824 */ /* 0x000fe200078e0205 */
[----:B------:R-:W-:Y:S02]  /*0950*/  LOP3.LUT R23, R23, 0xffff, RZ, 0xc0, !PT ;  /* 0x0000ffff17177812 */ /* 0x000fe400078ec0ff */
[----:B------:R-:W-:Y:S01]  /*0960*/  LOP3.LUT R4, R4, 0xffff, RZ, 0xc0, !PT ;  /* 0x0000ffff04047812 */ /* 0x000fe200078ec0ff */
[----:B------:R0:W-:Y:S01]  /*0970*/  STG.E desc[UR4][R6.64], R29 ;  /* 0x0000001d06007986 */ /* 0x0001e2000c101904 */
[----:B------:R-:W-:Y:S01]  /*0980*/  PRMT R20, R25, 0x3340, R22 ;  /* 0x0000334019147816 */ /* 0x000fe20000000016 */
[----:B------:R-:W-:Y:S01]  /*0990*/  IMAD.IADD R25, R12, 0x1, R3 ;  /* 0x000000010c197824 */ /* 0x000fe200078e0203 */
[----:B------:R-:W-:-:S02]  /*09a0*/  PRMT R23, R23, 0x3340, R4 ;  /* 0x0000334017177816 */ /* 0x000fc40000000004 */
[----:B------:R-:W-:Y:S01]  /*09b0*/  IADD3 R2, P3, PT, R17, R6, RZ ;  /* 0x0000000611027210 */ /* 0x000fe20007f7e0ff */
[----:B------:R-:W-:Y:S01]  /*09c0*/  IMAD.IADD R4, R12, 0x1, R25 ;  /* 0x000000010c047824 */ /* 0x000fe200078e0219 */
[----:B------:R-:W-:Y:S02]  /*09d0*/  LOP3.LUT R25, R25, 0xffff, RZ, 0xc0, !PT ;  /* 0x0000ffff19197812 */ /* 0x000fe400078ec0ff */
[----:B------:R-:W-:Y:S01]  /*09e0*/  LOP3.LUT R26, R5, 0xffff, RZ, 0xc0, !PT ;  /* 0x0000ffff051a7812 */ /* 0x000fe200078ec0ff */
[----:B------:R-:W-:Y:S01]  /*09f0*/  IMAD.X R3, R19, 0x1, R7, P3 ;  /* 0x0000000113037824 */ /* 0x000fe200018e0607 */
[----:B------:R-:W-:Y:S02]  /*0a00*/  LOP3.LUT R22, R4, 0xffff, RZ, 0xc0, !PT ;  /* 0x0000ffff04167812 */ /* 0x000fe400078ec0ff */
[----:B------:R-:W-:Y:S02]  /*0a10*/  IADD3 R4, P3, PT, R17, R2, RZ ;  /* 0x0000000211047210 */ /* 0x000fe40007f7e0ff */
[----:B------:R-:W-:-:S02]  /*0a20*/  LOP3.LUT R27, R24, 0xffff, RZ, 0xc0, !PT ;  /* 0x0000ffff181b7812 */ /* 0x000fc400078ec0ff */
[----:B------:R-:W-:Y:S01]  /*0a30*/  PRMT R22, R25, 0x3340, R22 ;  /* 0x0000334019167816 */ /* 0x000fe20000000016 */
[----:B------:R-:W-:Y:S01]  /*0a40*/  IMAD.X R5, R19, 0x1, R3, P3 ;  /* 0x0000000113057824 */ /* 0x000fe200018e0603 */
[----:B0-----:R-:W-:Y:S02]  /*0a50*/  IADD3 R6, P3, PT, R17, R4, RZ ;  /* 0x0000000411067210 */ /* 0x001fe40007f7e0ff */
[----:B------:R-:W-:Y:S02]  /*0a60*/  PRMT R27, R26, 0x3340, R27 ;  /* 0x000033401a1b7816 */ /* 0x000fe4000000001b */
[----:B------:R-:W-:Y:S01]  /*0a70*/  PRMT R23, R18, 0x5410, R23 ;  /* 0x0000541012177816 */ /* 0x000fe20000000017 */
[----:B------:R-:W-:Y:S01]  /*0a80*/  IMAD.X R7, R19, 0x1, R5, P3 ;  /* 0x0000000113077824 */ /* 0x000fe200018e0605 */
[----:B------:R-:W-:Y:S02]  /*0a90*/  PRMT R21, R21, 0x5410, R22 ;  /* 0x0000541015157816 */ /* 0x000fe40000000016 */
[----:B------:R-:W-:Y:S01]  /*0aa0*/  PRMT R27, R20, 0x5410, R27 ;  /* 0x00005410141b7816 */ /* 0x000fe2000000001b */
[----:B------:R1:W-:Y:S01]  /*0ab0*/  STG.E desc[UR4][R2.64], R23 ;  /* 0x0000001702007986 */ /* 0x0003e2000c101904 */
[----:B------:R-:W-:-:S02]  /*0ac0*/  IADD3.X R13, PT, PT, RZ, RZ, R13, P1, P2 ;  /* 0x000000ffff0d7210 */ /* 0x000fc40000fe440d */
[----:B------:R-:W-:Y:S01]  /*0ad0*/  IADD3 R20, P1, PT, R11, R14, RZ ;  /* 0x0000000e0b147210 */ /* 0x000fe20007f3e0ff */
[----:B------:R1:W-:Y:S03]  /*0ae0*/  STG.E desc[UR4][R4.64], R21 ;  /* 0x0000001504007986 */ /* 0x0003e6000c101904 */
[----:B------:R-:W-:Y:S01]  /*0af0*/  IADD3.X R13, PT, PT, RZ, RZ, R13, P1, P0 ;  /* 0x000000ffff0d7210 */ /* 0x000fe20000fe040d */
[----:B------:R1:W-:Y:S01]  /*0b00*/  STG.E desc[UR4][R6.64], R27 ;  /* 0x0000001b06007986 */ /* 0x0003e2000c101904 */
[----:B------:R-:W-:-:S04]  /*0b10*/  ISETP.GE.U32.AND P0, PT, R20, R9, PT ;  /* 0x000000091400720c */ /* 0x000fc80003f06070 */
[----:B------:R-:W-:-:S13]  /*0b20*/  ISETP.GE.U32.AND.EX P0, PT, R13, R10, PT, P0 ;  /* 0x0000000a0d00720c */ /* 0x000fda0003f06100 */
[----:B-1----:R-:W-:Y:S05]  /*0b30*/  @!P0 BRA `(.L_x_50) ;  /* 0xfffffff800ec8947 */ /* 0x002fea000383ffff */
.L_x_43:
[----:B------:R-:W-:Y:S05]  /*0b40*/  BSYNC.RECONVERGENT B0 ;  /* 0x0000000000007941 */ /* 0x000fea0003800200 */
.L_x_42:
[----:B------:R-:W1:Y:S08]  /*0b50*/  LDC.64 R6, c[0x0][0x390] ;  /* 0x0000e400ff067b82 */ /* 0x000e700000000a00 */
[----:B------:R-:W2:Y:S01]  /*0b60*/  LDC R4, c[0x0][0x394] ;  /* 0x0000e500ff047b82 */ /* 0x000ea20000000800 */
[----:B-1----:R-:W-:-:S04]  /*0b70*/  LOP3.LUT R5, R6, 0xfffffffc, RZ, 0xc0, !PT ;  /* 0xfffffffc06057812 */ /* 0x002fc800078ec0ff */
[----:B------:R-:W-:-:S04]  /*0b80*/  ISETP.NE.U32.AND P0, PT, R5, R6, PT ;  /* 0x000000060500720c */ /* 0x000fc80003f05070 */
[----:B------:R-:W-:-:S04]  /*0b90*/  ISETP.NE.AND.EX P0, PT, R7, R7, PT, P0 ;  /* 0x000000070700720c */ /* 0x000fc80003f05300 */
[----:B------:R-:W-:-:S13]  /*0ba0*/  ISETP.NE.OR P0, PT, R8, RZ, !P0 ;  /* 0x000000ff0800720c */ /* 0x000fda0004705670 */
[----:B--2---:R-:W-:Y:S05]  /*0bb0*/  @P0 EXIT ;  /* 0x000000000000094d */ /* 0x004fea0003800000 */
        /* <DEDUP_REMOVED lines=16> */
[----:B------:R-:W-:Y:S01]  /*0cc0*/  PRMT R16, R0, 0x9910, RZ ;  /* 0x0000991000107816 */ /* 0x000fe200000000ff */
[----:B------:R-:W0:Y:S01]  /*0cd0*/  LDCU.64 UR6, c[0x0][0x380] ;  /* 0x00007000ff0677ac */ /* 0x000e220008000a00 */
[----:B------:R-:W-:Y:S02]  /*0ce0*/  PRMT R8, R12, 0x9910, RZ ;  /* 0x000099100c087816 */ /* 0x000fe400000000ff */
[----:B------:R-:W-:-:S07]  /*0cf0*/  LOP3.LUT R10, R10, 0xfffffff8, RZ, 0xc0, !PT ;  /* 0xfffffff80a0a7812 */ /* 0x000fce00078ec0ff */
.L_x_52:
[C---:B-1----:R-:W-:Y:S02]  /*0d00*/  PRMT R7, R5.reuse, 0x9910, RZ ;  /* 0x0000991005077816 */ /* 0x042fe400000000ff */
[C---:B0-----:R-:W-:Y:S02]  /*0d10*/  IADD3 R2, P1, PT, R5.reuse, UR6, RZ ;  /* 0x0000000605027c10 */ /* 0x041fe4000ff3e0ff */
[----:B------:R-:W-:Y:S01]  /*0d20*/  IADD3 R5, P2, PT, R5, 0x8, RZ ;  /* 0x0000000805057810 */ /* 0x000fe20007f5e0ff */
[----:B------:R-:W-:Y:S01]  /*0d30*/  IMAD R7, R7, R8, R16 ;  /* 0x0000000807077224 */ /* 0x000fe200078e0210 */
[----:B------:R-:W-:Y:S02]  /*0d40*/  IADD3.X R3, PT, PT, R4, UR7, RZ, P1, !PT ;  /* 0x0000000704037c10 */ /* 0x000fe40008ffe4ff */
[----:B------:R-:W-:Y:S01]  /*0d50*/  IADD3 R10, P1, PT, R10, -0x8, RZ ;  /* 0xfffffff80a0a7810 */ /* 0x000fe20007f3e0ff */
[----:B------:R-:W-:Y:S02]  /*0d60*/  IMAD.IADD R9, R12, 0x1, R7 ;  /* 0x000000010c097824 */ /* 0x000fe400078e0207 */
[----:B------:R1:W-:Y:S01]  /*0d70*/  STG.E.U8 desc[UR4][R2.64], R7 ;  /* 0x0000000702007986 */ /* 0x0003e2000c101104 */
[----:B------:R-:W-:Y:S01]  /*0d80*/  IADD3.X R14, PT, PT, R14, -0x1, RZ, P1, !PT ;  /* 0xffffffff0e0e7810 */ /* 0x000fe20000ffe4ff */
[----:B------:R-:W-:Y:S01]  /*0d90*/  IMAD.IADD R11, R12, 0x1, R9 ;  /* 0x000000010c0b7824 */ /* 0x000fe200078e0209 */
[----:B------:R-:W-:Y:S01]  /*0da0*/  ISETP.NE.U32.AND P1, PT, R10, RZ, PT ;  /* 0x000000ff0a00720c */ /* 0x000fe20003f25070 */
[----:B------:R1:W-:Y:S01]  /*0db0*/  STG.E.U8 desc[UR4][R2.64+0x1], R9 ;  /* 0x0000010902007986 */ /* 0x0003e2000c101104 */
[----:B------:R-:W-:-:S02]  /*0dc0*/  IMAD.X R4, RZ, RZ, R4, P2 ;  /* 0x000000ffff047224 */ /* 0x000fc400010e0604 */
[----:B------:R-:W-:Y:S01]  /*0dd0*/  IMAD.IADD R13, R12, 0x1, R11 ;  /* 0x000000010c0d7824 */ /* 0x000fe200078e020b */
[----:B------:R1:W-:Y:S01]  /*0de0*/  STG.E.U8 desc[UR4][R2.64+0x2], R11 ;  /* 0x0000020b02007986 */ /* 0x0003e2000c101104 */
[----:B------:R-:W-:Y:S02]  /*0df0*/  ISETP.NE.AND.EX P1, PT, R14, RZ, PT, P1 ;  /* 0x000000ff0e00720c */ /* 0x000fe40003f25310 */
[C---:B------:R-:W-:Y:S01]  /*0e00*/  IMAD.IADD R15, R12.reuse, 0x1, R13 ;  /* 0x000000010c0f7824 */ /* 0x040fe200078e020d */
[----:B------:R1:W-:Y:S03]  /*0e10*/  STG.E.U8 desc[UR4][R2.64+0x3], R13 ;  /* 0x0000030d02007986 */ /* 0x0003e6000c101104 */
[C---:B------:R-:W-:Y:S01]  /*0e20*/  IMAD.IADD R17, R12.reuse, 0x1, R15 ;  /* 0x000000010c117824 */ /* 0x040fe200078e020f */
[----:B------:R1:W-:Y:S03]  /*0e30*/  STG.E.U8 desc[UR4][R2.64+0x4], R15 ;  /* 0x0000040f02007986 */ /* 0x0003e6000c101104 */
[C---:B------:R-:W-:Y:S01]  /*0e40*/  IMAD.IADD R19, R12.reuse, 0x1, R17 ;  /* 0x000000010c137824 */ /* 0x040fe200078e0211 */
[----:B------:R1:W-:Y:S03]  /*0e50*/  STG.E.U8 desc[UR4][R2.64+0x5], R17 ;  /* 0x0000051102007986 */ /* 0x0003e6000c101104 */
[----:B------:R-:W-:Y:S01]  /*0e60*/  IMAD.IADD R21, R12, 0x1, R19 ;  /* 0x000000010c157824 */ /* 0x000fe200078e0213 */
[----:B------:R1:W-:Y:S04]  /*0e70*/  STG.E.U8 desc[UR4][R2.64+0x6], R19 ;  /* 0x0000061302007986 */ /* 0x0003e8000c101104 */
[----:B------:R1:W-:Y:S01]  /*0e80*/  STG.E.U8 desc[UR4][R2.64+0x7], R21 ;  /* 0x0000071502007986 */ /* 0x0003e2000c101104 */
[----:B------:R-:W-:Y:S05]  /*0e90*/  @P1 BRA `(.L_x_52) ;  /* 0xfffffffc00981947 */ /* 0x000fea000383ffff */
.L_x_51:
[----:B------:R-:W-:Y:S05]  /*0ea0*/  @!P0 EXIT ;  /* 0x000000000000894d */ /* 0x000fea0003800000 */
[----:B------:R-:W-:Y:S02]  /*0eb0*/  ISETP.GE.U32.AND P0, PT, R18, 0x4, PT ;  /* 0x000000041200780c */ /* 0x000fe40003f06070 */
[----:B------:R-:W-:Y:S02]  /*0ec0*/  LOP3.LUT R8, R6, 0x3, RZ, 0xc0, !PT ;  /* 0x0000000306087812 */ /* 0x000fe400078ec0ff */
[----:B------:R-:W-:Y:S02]  /*0ed0*/  ISETP.GE.U32.AND.EX P0, PT, RZ, RZ, PT, P0 ;  /* 0x000000ffff00720c */ /* 0x000fe40003f06100 */
[----:B------:R-:W-:-:S04]  /*0ee0*/  ISETP.NE.U32.AND P1, PT, R8, RZ, PT ;  /* 0x000000ff0800720c */ /* 0x000fc80003f25070 */
[----:B------:R-:W-:-:S07]  /*0ef0*/  ISETP.NE.AND.EX P1, PT, RZ, RZ, PT, P1 ;  /* 0x000000ffff00720c */ /* 0x000fce0003f25310 */
[----:B------:R-:W-:Y:S06]  /*0f00*/  @!P0 BRA `(.L_x_53) ;  /* 0x0000000000408947 */ /* 0x000fec0003800000 */
[----:B------:R-:W0:Y:S01]  /*0f10*/  LDCU.64 UR6, c[0x0][0x380] ;  /* 0x00007000ff0677ac */ /* 0x000e220008000a00 */
[----:B-1----:R-:W-:Y:S02]  /*0f20*/  PRMT R2, R0, 0x9910, RZ ;  /* 0x0000991000027816 */ /* 0x002fe400000000ff */
[----:B------:R-:W-:Y:S02]  /*0f30*/  PRMT R7, R5, 0x9910, RZ ;  /* 0x0000991005077816 */ /* 0x000fe400000000ff */
[----:B------:R-:W-:-:S05]  /*0f40*/  PRMT R3, R12, 0x9910, RZ ;  /* 0x000099100c037816 */ /* 0x000fca00000000ff */
[----:B------:R-:W-:-:S04]  /*0f50*/  IMAD R7, R3, R7, R2 ;  /* 0x0000000703077224 */ /* 0x000fc800078e0202 */
[----:B------:R-:W-:Y:S01]  /*0f60*/  IMAD.IADD R9, R12, 0x1, R7 ;  /* 0x000000010c097824 */ /* 0x000fe200078e0207 */
[----:B0-----:R-:W-:-:S03]  /*0f70*/  IADD3 R2, P0, PT, R5, UR6, RZ ;  /* 0x0000000605027c10 */ /* 0x001fc6000ff1e0ff */
[----:B------:R-:W-:Y:S01]  /*0f80*/  IMAD.IADD R11, R12, 0x1, R9 ;  /* 0x000000010c0b7824 */ /* 0x000fe200078e0209 */
[----:B------:R-:W-:-:S03]  /*0f90*/  IADD3.X R3, PT, PT, R4, UR7, RZ, P0, !PT ;  /* 0x0000000704037c10 */ /* 0x000fc600087fe4ff */
[----:B------:R-:W-:Y:S01]  /*0fa0*/  IMAD.IADD R13, R12, 0x1, R11 ;  /* 0x000000010c0d7824 */ /* 0x000fe200078e020b */
[----:B------:R-:W-:Y:S01]  /*0fb0*/  IADD3 R5, P0, PT, R5, 0x4, RZ ;  /* 0x0000000405057810 */ /* 0x000fe20007f1e0ff */
[----:B------:R0:W-:Y:S04]  /*0fc0*/  STG.E.U8 desc[UR4][R2.64], R7 ;  /* 0x0000000702007986 */ /* 0x0001e8000c101104 */
[----:B------:R-:W-:Y:S01]  /*0fd0*/  IMAD.X R4, RZ, RZ, R4, P0 ;  /* 0x000000ffff047224 */ /* 0x000fe200000e0604 */
[----:B------:R0:W-:Y:S04]  /*0fe0*/  STG.E.U8 desc[UR4][R2.64+0x1], R9 ;  /* 0x0000010902007986 */ /* 0x0001e8000c101104 */
[----:B------:R0:W-:Y:S04]  /*0ff0*/  STG.E.U8 desc[UR4][R2.64+0x2], R11 ;  /* 0x0000020b02007986 */ /* 0x0001e8000c101104 */
[----:B------:R0:W-:Y:S02]  /*1000*/  STG.E.U8 desc[UR4][R2.64+0x3], R13 ;  /* 0x0000030d02007986 */ /* 0x0001e4000c101104 */
.L_x_53:
[----:B------:R-:W-:Y:S05]  /*1010*/  @!P1 EXIT ;  /* 0x000000000000994d */ /* 0x000fea0003800000 */
[----:B------:R-:W-:Y:S02]  /*1020*/  ISETP.NE.U32.AND P0, PT, R8, 0x1, PT ;  /* 0x000000010800780c */ /* 0x000fe40003f05070 */
[----:B------:R-:W-:Y:S02]  /*1030*/  LOP3.LUT R6, R6, 0x1, RZ, 0xc0, !PT ;  /* 0x0000000106067812 */ /* 0x000fe400078ec0ff */
[----:B------:R-:W-:Y:S02]  /*1040*/  ISETP.NE.AND.EX P0, PT, RZ, RZ, PT, P0 ;  /* 0x000000ffff00720c */ /* 0x000fe40003f05300 */
[----:B------:R-:W-:-:S04]  /*1050*/  ISETP.NE.U32.AND P1, PT, R6, 0x1, PT ;  /* 0x000000010600780c */ /* 0x000fc80003f25070 */
[----:B------:R-:W-:-:S07]  /*1060*/  ISETP.NE.U32.AND.EX P1, PT, RZ, RZ, PT, P1 ;  /* 0x000000ffff00720c */ /* 0x000fce0003f25110 */
[----:B------:R-:W-:Y:S06]  /*1070*/  @!P0 BRA `(.L_x_54) ;  /* 0x0000000000308947 */ /* 0x000fec0003800000 */
[----:B------:R-:W2:Y:S01]  /*1080*/  LDCU.64 UR6, c[0x0][0x380] ;  /* 0x00007000ff0677ac */ /* 0x000ea20008000a00 */
[----:B01----:R-:W-:Y:S02]  /*1090*/  PRMT R3, R0, 0x9910, RZ ;  /* 0x0000991000037816 */ /* 0x003fe400000000ff */
[----:B------:R-:W-:Y:S02]  /*10a0*/  PRMT R6, R5, 0x9910, RZ ;  /* 0x0000991005067816 */ /* 0x000fe400000000ff */
[----:B------:R-:W-:-:S05]  /*10b0*/  PRMT R7, R12, 0x9910, RZ ;  /* 0x000099100c077816 */ /* 0x000fca00000000ff */
[----:B------:R-:W-:-:S04]  /*10c0*/  IMAD R7, R7, R6, R3 ;  /* 0x0000000607077224 */ /* 0x000fc800078e0203 */
[----:B------:R-:W-:Y:S01]  /*10d0*/  IMAD.IADD R9, R12, 0x1, R7 ;  /* 0x000000010c097824 */ /* 0x000fe200078e0207 */
[----:B--2---:R-:W-:-:S04]  /*10e0*/  IADD3 R2, P0, PT, R5, UR6, RZ ;  /* 0x0000000605027c10 */ /* 0x004fc8000ff1e0ff */
[----:B------:R-:W-:Y:S02]  /*10f0*/  IADD3.X R3, PT, PT, R4, UR7, RZ, P0, !PT ;  /* 0x0000000704037c10 */ /* 0x000fe400087fe4ff */
[----:B------:R-:W-:-:S03]  /*1100*/  IADD3 R5, P0, PT, R5, 0x2, RZ ;  /* 0x0000000205057810 */ /* 0x000fc60007f1e0ff */
[----:B------:R2:W-:Y:S02]  /*1110*/  STG.E.U8 desc[UR4][R2.64], R7 ;  /* 0x0000000702007986 */ /* 0x0005e4000c101104 */
[----:B------:R-:W-:Y:S02]  /*1120*/  IMAD.X R4, RZ, RZ, R4, P0 ;  /* 0x000000ffff047224 */ /* 0x000fe400000e0604 */
[----:B------:R2:W-:Y:S06]  /*1130*/  STG.E.U8 desc[UR4][R2.64+0x1], R9 ;  /* 0x0000010902007986 */ /* 0x0005ec000c101104 */
.L_x_54:
[----:B------:R-:W-:Y:S05]  /*1140*/  @P1 EXIT ;  /* 0x000000000000194d */ /* 0x000fea0003800000 */
[----:B------:R-:W3:Y:S01]  /*1150*/  LDCU.64 UR6, c[0x0][0x380] ;  /* 0x00007000ff0677ac */ /* 0x000ee20008000a00 */
[----:B012---:R-:W-:Y:S02]  /*1160*/  PRMT R7, R0, 0x9910, RZ ;  /* 0x0000991000077816 */ /* 0x007fe400000000ff */
[----:B------:R-:W-:Y:S02]  /*1170*/  PRMT R6, R12, 0x9910, RZ ;  /* 0x000099100c067816 */ /* 0x000fe400000000ff */
[C---:B------:R-:W-:Y:S02]  /*1180*/  PRMT R0, R5.reuse, 0x9910, RZ ;  /* 0x0000991005007816 */ /* 0x040fe400000000ff */
[----:B---3--:R-:W-:-:S03]  /*1190*/  IADD3 R2, P0, PT, R5, UR6, RZ ;  /* 0x0000000605027c10 */ /* 0x008fc6000ff1e0ff */
[----:B------:R-:W-:Y:S01]  /*11a0*/  IMAD R5, R6, R0, R7 ;  /* 0x0000000006057224 */ /* 0x000fe200078e0207 */
[----:B------:R-:W-:-:S05]  /*11b0*/  IADD3.X R3, PT, PT, R4, UR7, RZ, P0, !PT ;  /* 0x0000000704037c10 */ /* 0x000fca00087fe4ff */
[----:B------:R-:W-:Y:S01]  /*11c0*/  STG.E.U8 desc[UR4][R2.64], R5 ;  /* 0x0000000502007986 */ /* 0x000fe2000c101104 */
[----:B------:R-:W-:Y:S05]  /*11d0*/  EXIT ;  /* 0x000000000000794d */ /* 0x000fea0003800000 */
        .weak           $__internal_3_$__cuda_sm20_div_u64
        .type           $__internal_3_$__cuda_sm20_div_u64,@function
        .size           $__internal_3_$__cuda_sm20_div_u64,(.L_x_158 - $__internal_3_$__cuda_sm20_div_u64)
$__internal_3_$__cuda_sm20_div_u64:
        /* <DEDUP_REMOVED lines=15> */
[----:B------:R-:W-:-:S04]  /*12d0*/  IMAD.HI.U32 R14, P1, R13, R7, R14 ;  /* 0x000000070d0e7227 */ /* 0x000fc8000782000e */
[----:B------:R-:W-:Y:S01]  /*12e0*/  IMAD.X R5, R5, 0x1, R13, P0 ;  /* 0x0000000105057824 */ /* 0x000fe200000e060d */
[----:B------:R-:W-:-:S04]  /*12f0*/  IADD3 R15, P2, PT, R17, R14, RZ ;  /* 0x0000000e110f7210 */ /* 0x000fc80007f5e0ff */
[----:B------:R-:W-:Y:S01]  /*1300*/  IADD3.X R5, PT, PT, RZ, RZ, R5, P2, P1 ;  /* 0x000000ffff057210 */ /* 0x000fe200017e2405 */
[----:B------:R-:W-:-:S03]  /*1310*/  IMAD.WIDE.U32 R12, R15, R11, RZ ;  /* 0x0000000b0f0c7225 */ /* 0x000fc600078e00ff */
[----:B------:R-:W-:Y:S01]  /*1320*/  IADD3 R7, P0, PT, RZ, -R12, RZ ;  /* 0x8000000cff077210 */ /* 0x000fe20007f1e0ff */
        /* <DEDUP_REMOVED lines=16> */
[----:B------:R-:W-:-:S03]  /*1430*/  IADD3 R14, P1, PT, R7, R12, RZ ;  /* 0x0000000c070e7210 */ /* 0x000fc60007f3e0ff */
[----:B------:R-:W-:Y:S02]  /*1440*/  IMAD.X R5, RZ, RZ, R5, P0 ;  /* 0x000000ffff057224 */ /* 0x000fe400000e0605 */
[----:B------:R-:W-:-:S04]  /*1450*/  IMAD.WIDE.U32 R12, R14, R11, RZ ;  /* 0x0000000b0e0c7225 */ /* 0x000fc800078e00ff */
[----:B------:R-:W-:Y:S01]  /*1460*/  IMAD.X R5, RZ, RZ, R5, P1 ;  /* 0x000000ffff057224 */ /* 0x000fe200008e0605 */
[----:B------:R-:W-:-:S03]  /*1470*/  IADD3 R18, P0, PT, -R12, R4, RZ ;  /* 0x000000040c127210 */ /* 0x000fc60007f1e1ff */
[----:B------:R-:W-:Y:S01]  /*1480*/  IMAD R16, R5, R11, R13 ;  /* 0x0000000b05107224 */ /* 0x000fe200078e020d */
[----:B------:R-:W-:-:S03]  /*1490*/  IADD3 R4, P1, PT, -R11, R18, RZ ;  /* 0x000000120b047210 */ /* 0x000fc60007f3e1ff */
[----:B------:R-:W-:Y:S01]  /*14a0*/  IMAD.X R16, R3, 0x1, ~R16, P0 ;  /* 0x0000000103107824 */ /* 0x000fe200000e0e10 */
[----:B------:R-:W-:Y:S02]  /*14b0*/  ISETP.GE.U32.AND P0, PT, R18, R11, PT ;  /* 0x0000000b1200720c */ /* 0x000fe40003f06070 */
[----:B------:R-:W-:Y:S02]  /*14c0*/  IADD3 R3, P2, PT, R14, 0x1, RZ ;  /* 0x000000010e037810 */ /* 0x000fe40007f5e0ff */
[C---:B------:R-:W-:Y:S02]  /*14d0*/  ISETP.GE.U32.AND.EX P0, PT, R16.reuse, RZ, PT, P0 ;  /* 0x000000ff1000720c */ /* 0x040fe40003f06100 */
[----:B------:R-:W-:Y:S01]  /*14e0*/  IADD3.X R7, PT, PT, R16, -0x1, RZ, P1, !PT ;  /* 0xffffffff10077810 */ /* 0x000fe20000ffe4ff */
[----:B------:R-:W-:Y:S01]  /*14f0*/  IMAD.X R12, RZ, RZ, R5, P2 ;  /* 0x000000ffff0c7224 */ /* 0x000fe200010e0605 */
[----:B------:R-:W-:Y:S02]  /*1500*/  SEL R4, R4, R18, P0 ;  /* 0x0000001204047207 */ /* 0x000fe40000000000 */
[----:B------:R-:W-:-:S02]  /*1510*/  SEL R3, R3, R14, P0 ;  /* 0x0000000e03037207 */ /* 0x000fc40000000000 */
[----:B------:R-:W-:Y:S02]  /*1520*/  SEL R7, R7, R16, P0 ;  /* 0x0000001007077207 */ /* 0x000fe40000000000 */
[----:B------:R-:W-:Y:S02]  /*1530*/  SEL R12, R12, R5, P0 ;  /* 0x000000050c0c7207 */ /* 0x000fe40000000000 */
[----:B------:R-:W-:Y:S02]  /*1540*/  ISETP.GE.U32.AND P0, PT, R4, R11, PT ;  /* 0x0000000b0400720c */ /* 0x000fe40003f06070 */
[----:B------:R-:W-:Y:S02]  /*1550*/  IADD3 R4, P2, PT, R3, 0x1, RZ ;  /* 0x0000000103047810 */ /* 0x000fe40007f5e0ff */
[----:B------:R-:W-:Y:S02]  /*1560*/  ISETP.NE.U32.AND P1, PT, R11, RZ, PT ;  /* 0x000000ff0b00720c */ /* 0x000fe40003f25070 */
[----:B------:R-:W-:Y:S01]  /*1570*/  ISETP.GE.U32.AND.EX P0, PT, R7, RZ, PT, P0 ;  /* 0x000000ff0700720c */ /* 0x000fe20003f06100 */
[----:B------:R-:W-:Y:S01]  /*1580*/  IMAD.X R5, RZ, RZ, R12, P2 ;  /* 0x000000ffff057224 */ /* 0x000fe200010e060c */
[----:B------:R-:W-:Y:S01]  /*1590*/  ISETP.NE.AND.EX P1, PT, RZ, RZ, PT, P1 ;  /* 0x000000ffff00720c */ /* 0x000fe20003f25310 */
[----:B------:R-:W-:Y:S01]  /*15a0*/  IMAD.MOV.U32 R7, RZ, RZ, 0x0 ;  /* 0x00000000ff077424 */ /* 0x000fe200078e00ff */
[----:B------:R-:W-:-:S02]  /*15b0*/  SEL R4, R4, R3, P0 ;  /* 0x0000000304047207 */ /* 0x000fc40000000000 */
[----:B------:R-:W-:Y:S02]  /*15c0*/  SEL R5, R5, R12, P0 ;  /* 0x0000000c05057207 */ /* 0x000fe40000000000 */
[----:B------:R-:W-:Y:S02]  /*15d0*/  SEL R4, R4, 0xffffffff, P1 ;  /* 0xffffffff04047807 */ /* 0x000fe40000800000 */
[----:B------:R-:W-:Y:S01]  /*15e0*/  SEL R5, R5, 0xffffffff, P1 ;  /* 0xffffffff05057807 */ /* 0x000fe20000800000 */
[----:B------:R-:W-:Y:S06]  /*15f0*/  RET.REL.NODEC R6 `(arange_u8_vec4) ;  /* 0xffffffe806807950 */ /* 0x000fec0003c3ffff */
.L_x_55:
        /* <DEDUP_REMOVED lines=16> */
.L_x_158:


//--------------------- .text.arange_i64_vec4     --------------------------
	.section	.text.arange_i64_vec4,"ax",@progbits
	.align	128
        .global         arange_i64_vec4
        .type           arange_i64_vec4,@function
        .size           arange_i64_vec4,(.L_x_159 - arange_i64_vec4)
        .other          arange_i64_vec4,@"STO_CUDA_ENTRY STV_DEFAULT"
arange_i64_vec4:
.text.arange_i64_vec4:
        /* <DEDUP_REMOVED lines=51> */
.L_x_59:
[----:B------:R-:W-:-:S07]  /*0330*/  MOV R4, 0x350 ;  /* 0x0000035000047802 */ /* 0x000fce0000000f00 */
[----:B------:R-:W-:Y:S05]  /*0340*/  CALL.REL.NOINC `($__internal_4_$__cuda_sm20_div_u64) ;  /* 0x0000001000dc7944 */ /* 0x000fea0003c00000 */
[----:B------:R-:W-:Y:S02]  /*0350*/  IMAD.MOV.U32 R4, RZ, RZ, R6 ;  /* 0x000000ffff047224 */ /* 0x000fe400078e0006 */
[----:B------:R-:W-:-:S07]  /*0360*/  IMAD.MOV.U32 R5, RZ, RZ, R9 ;  /* 0x000000ffff057224 */ /* 0x000fce00078e0009 */
.L_x_60:
[----:B------:R-:W-:Y:S05]  /*0370*/  BSYNC.RECONVERGENT B1 ;  /* 0x0000000000017941 */ /* 0x000fea0003800200 */
.L_x_58:
        /* <DEDUP_REMOVED lines=40> */
.L_x_63:
        /* <DEDUP_REMOVED lines=31> */
.L_x_62:
[----:B------:R-:W-:Y:S05]  /*07f0*/  BSYNC.RECONVERGENT B1 ;  /* 0x0000000000017941 */ /* 0x000fea0003800200 */
.L_x_61:
[----:B------:R-:W-:Y:S05]  /*0800*/  @!P0 BRA `(.L_x_57) ;  /* 0x0000000400888947 */ /* 0x000fea0003800000 */
[----:B------:R-:W1:Y:S01]  /*0810*/  LDC.64 R16, c[0x0][0x390] ;  /* 0x0000e400ff107b82 */ /* 0x000e620000000a00 */
[----:B------:R-:W-:Y:S01]  /*0820*/  IMAD.SHL.U32 R4, R18, 0x20, RZ ;  /* 0x0000002012047824 */ /* 0x000fe200078e00ff */
[----:B------:R-:W-:Y:S02]  /*0830*/  SHF.R.U32.HI R5, RZ, 0x1b, R18 ;  /* 0x0000001bff057819 */ /* 0x000fe40000011612 */
[C---:B-1----:R-:W-:Y:S01]  /*0840*/  SHF.L.U64.HI R6, R16.reuse, 0x2, R17 ;  /* 0x0000000210067819 */ /* 0x042fe20000010211 */
[----:B------:R-:W-:-:S07]  /*0850*/  IMAD.SHL.U32 R2, R16, 0x4, RZ ;  /* 0x0000000410027824 */ /* 0x000fce00078e00ff */
.L_x_64:
        /* <DEDUP_REMOVED lines=93> */
.L_x_57:
[----:B------:R-:W-:Y:S05]  /*0e30*/  BSYNC.RECONVERGENT B0 ;  /* 0x0000000000007941 */ /* 0x000fea0003800200 */
.L_x_56:
        /* <DEDUP_REMOVED lines=38> */
.L_x_66:
        /* <DEDUP_REMOVED lines=36> */
.L_x_65:
        /* <DEDUP_REMOVED lines=28> */
.L_x_67:
        /* <DEDUP_REMOVED lines=22> */
.L_x_68:
        /* <DEDUP_REMOVED lines=12> */
        .weak           $__internal_4_$__cuda_sm20_div_u64
        .type           $__internal_4_$__cuda_sm20_div_u64,@function
        .size           $__internal_4_$__cuda_sm20_div_u64,(.L_x_159 - $__internal_4_$__cuda_sm20_div_u64)
$__internal_4_$__cuda_sm20_div_u64:
        /* <DEDUP_REMOVED lines=64> */
[----:B------:R-:W-:Y:S06]  /*1ac0*/  RET.REL.NODEC R4 `(arange_i64_vec4) ;  /* 0xffffffe4044c7950 */ /* 0x000fec0003c3ffff */
.L_x_69:
        /* <DEDUP_REMOVED lines=11> */
.L_x_159:


//--------------------- .text.arange_i32_vec4     --------------------------
	.section	.text.arange_i32_vec4,"ax",@progbits
	.align	128
        .global         arange_i32_vec4
        .type           arange_i32_vec4,@function
        .size           arange_i32_vec4,(.L_x_160 - arange_i32_vec4)
        .other          arange_i32_vec4,@"STO_CUDA_ENTRY STV_DEFAULT"
arange_i32_vec4:
.text.arange_i32_vec4:
        /* <DEDUP_REMOVED lines=51> */
.L_x_73:
[----:B------:R-:W-:-:S07]  /*0330*/  MOV R6, 0x350 ;  /* 0x0000035000067802 */ /* 0x000fce0000000f00 */
[----:B------:R-:W-:Y:S05]  /*0340*/  CALL.REL.NOINC `($__internal_5_$__cuda_sm20_div_u64) ;  /* 0x0000000c00187944 */ /* 0x000fea0003c00000 */
[----:B------:R-:W-:Y:S02]  /*0350*/  IMAD.MOV.U32 R6, RZ, RZ, R5 ;  /* 0x000000ffff067224 */ /* 0x000fe400078e0005 */
[----:B------:R-:W-:-:S07]  /*0360*/  IMAD.MOV.U32 R7, RZ, RZ, R8 ;  /* 0x000000ffff077224 */ /* 0x000fce00078e0008 */
.L_x_74:
[----:B------:R-:W-:Y:S05]  /*0370*/  BSYNC.RECONVERGENT B1 ;  /* 0x0000000000017941 */ /* 0x000fea0003800200 */
.L_x_72:
        /* <DEDUP_REMOVED lines=30> */
.L_x_77:
        /* <DEDUP_REMOVED lines=16> */
.L_x_76:
[----:B------:R-:W-:Y:S05]  /*0660*/  BSYNC.RECONVERGENT B1 ;  /* 0x0000000000017941 */ /* 0x000fea0003800200 */
.L_x_75:
[----:B------:R-:W-:Y:S05]  /*0670*/  @!P0 BRA `(.L_x_71) ;  /* 0x0000000000a48947 */ /* 0x000fea0003800000 */
[----:B------:R-:W0:Y:S01]  /*0680*/  LDC R19, c[0x0][0x38c] ;  /* 0x0000e300ff137b82 */ /* 0x000e220000000800 */
[----:B------:R-:W-:Y:S01]  /*0690*/  IMAD.SHL.U32 R18, R16, 0x10, RZ ;  /* 0x0000001010127824 */ /* 0x000fe200078e00ff */
[----:B------:R-:W-:Y:S01]  /*06a0*/  SHF.R.U32.HI R27, RZ, 0x1c, R16 ;  /* 0x0000001cff1b7819 */ /* 0x000fe20000011610 */
[----:B0-----:R-:W-:-:S07]  /*06b0*/  IMAD.SHL.U32 R17, R19, 0x4, RZ ;  /* 0x0000000413117824 */ /* 0x001fce00078e00ff */
.L_x_78:
        /* <DEDUP_REMOVED lines=37> */
.L_x_71:
[----:B------:R-:W-:Y:S05]  /*0910*/  BSYNC.RECONVERGENT B0 ;  /* 0x0000000000007941 */ /* 0x000fea0003800200 */
.L_x_70:
        /* <DEDUP_REMOVED lines=32> */
.L_x_80:
        /* <DEDUP_REMOVED lines=27> */
.L_x_79:
        /* <DEDUP_REMOVED lines=21> */
.L_x_81:
        /* <DEDUP_REMOVED lines=17> */
.L_x_82:
        /* <DEDUP_REMOVED lines=8> */
        .weak           $__internal_5_$__cuda_sm20_div_u64
        .type           $__internal_5_$__cuda_sm20_div_u64,@function
        .size           $__internal_5_$__cuda_sm20_div_u64,(.L_x_160 - $__internal_5_$__cuda_sm20_div_u64)
$__internal_5_$__cuda_sm20_div_u64:
        /* <DEDUP_REMOVED lines=64> */
[----:B------:R-:W-:Y:S06]  /*13b0*/  RET.REL.NODEC R6 `(arange_i32_vec4) ;  /* 0xffffffec06107950 */ /* 0x000fec0003c3ffff */
.L_x_83:
        /* <DEDUP_REMOVED lines=12> */
.L_x_160:


//--------------------- .text.arange_i16_vec4     --------------------------
	.section	.text.arange_i16_vec4,"ax",@progbits
	.align	128
        .global         arange_i16_vec4
        .type           arange_i16_vec4,@function
        .size           arange_i16_vec4,(.L_x_161 - arange_i16_vec4)
        .other          arange_i16_vec4,@"STO_CUDA_ENTRY STV_DEFAULT"
arange_i16_vec4:
.text.arange_i16_vec4:
        /* <DEDUP_REMOVED lines=51> */
.L_x_87:
[----:B------:R-:W-:-:S07]  /*0330*/  MOV R8, 0x350 ;  /* 0x0000035000087802 */ /* 0x000fce0000000f00 */
[----:B0-----:R-:W-:Y:S05]  /*0340*/  CALL.REL.NOINC `($__internal_6_$__cuda_sm20_div_u64) ;  /* 0x0000000c00b47944 */ /* 0x001fea0003c00000 */
[----:B------:R-:W-:Y:S02]  /*0350*/  IMAD.MOV.U32 R8, RZ, RZ, R3 ;  /* 0x000000ffff087224 */ /* 0x000fe400078e0003 */
[----:B------:R-:W-:-:S07]  /*0360*/  IMAD.MOV.U32 R9, RZ, RZ, R10 ;  /* 0x000000ffff097224 */ /* 0x000fce00078e000a */
.L_x_88:
[----:B------:R-:W-:Y:S05]  /*0370*/  BSYNC.RECONVERGENT B1 ;  /* 0x0000000000017941 */ /* 0x000fea0003800200 */
.L_x_86:
        /* <DEDUP_REMOVED lines=35> */
.L_x_91:
        /* <DEDUP_REMOVED lines=19> */
.L_x_90:
[----:B------:R-:W-:Y:S05]  /*06e0*/  BSYNC.RECONVERGENT B1 ;  /* 0x0000000000017941 */ /* 0x000fea0003800200 */
.L_x_89:
[----:B------:R-:W-:Y:S05]  /*06f0*/  @!P0 BRA `(.L_x_85) ;  /* 0x0000000000dc8947 */ /* 0x000fea0003800000 */
[----:B-1----:R-:W1:Y:S01]  /*0700*/  LDC.U16 R3, c[0x0][0x388] ;  /* 0x0000e200ff037b82 */ /* 0x002e620000000400 */
[----:B0-----:R-:W-:Y:S01]  /*0710*/  IMAD.SHL.U32 R2, R7, 0x4, RZ ;  /* 0x0000000407027824 */ /* 0x001fe200078e00ff */
[----:B------:R-:W-:Y:S01]  /*0720*/  SHF.R.U32.HI R19, RZ, 0x1d, R6 ;  /* 0x0000001dff137819 */ /* 0x000fe20000011606 */
[----:B------:R-:W-:-:S03]  /*0730*/  IMAD.SHL.U32 R17, R6, 0x8, RZ ;  /* 0x0000000806117824 */ /* 0x000fc600078e00ff */
[----:B------:R-:W-:Y:S02]  /*0740*/  PRMT R21, R2, 0x9910, RZ ;  /* 0x0000991002157816 */ /* 0x000fe400000000ff */
[----:B-1----:R-:W-:-:S07]  /*0750*/  PRMT R8, R3, 0x9910, RZ ;  /* 0x0000991003087816 */ /* 0x002fce00000000ff */
.L_x_92:
        /* <DEDUP_REMOVED lines=49> */
.L_x_85:
[----:B------:R-:W-:Y:S05]  /*0a70*/  BSYNC.RECONVERGENT B0 ;  /* 0x0000000000007941 */ /* 0x000fea0003800200 */
.L_x_84:
        /* <DEDUP_REMOVED lines=35> */
.L_x_94:
        /* <DEDUP_REMOVED lines=28> */
.L_x_93:
        /* <DEDUP_REMOVED lines=25> */
.L_x_95:
        /* <DEDUP_REMOVED lines=21> */
.L_x_96:
        /* <DEDUP_REMOVED lines=13> */
        .weak           $__internal_6_$__cuda_sm20_div_u64
        .type           $__internal_6_$__cuda_sm20_div_u64,@function
        .size           $__internal_6_$__cuda_sm20_div_u64,(.L_x_161 - $__internal_6_$__cuda_sm20_div_u64)
$__internal_6_$__cuda_sm20_div_u64:
        /* <DEDUP_REMOVED lines=65> */
[----:B------:R-:W-:Y:S06]  /*1630*/  RET.REL.NODEC R8 `(arange_i16_vec4) ;  /* 0xffffffe808707950 */ /* 0x000fec0003c3ffff */
.L_x_97:
        /* <DEDUP_REMOVED lines=12> */
.L_x_161:


//--------------------- .text.arange_i8_vec4      --------------------------
	.section	.text.arange_i8_vec4,"ax",@progbits
	.align	128
        .global         arange_i8_vec4
        .type           arange_i8_vec4,@function
        .size           arange_i8_vec4,(.L_x_162 - arange_i8_vec4)
        .other          arange_i8_vec4,@"STO_CUDA_ENTRY STV_DEFAULT"
arange_i8_vec4:
.text.arange_i8_vec4:
        /* <DEDUP_REMOVED lines=10> */
[C---:B0-----:R-:W-:Y:S01]  /*00a0*/  IMAD R0, R10.reuse, UR4, R3 ;  /* 0x000000040a007c24 */ /* 0x041fe2000f8e0203 */
[----:B-1----:R-:W-:Y:S01]  /*00b0*/  UPRMT UR4, UR8, 0x8880, URZ ;  /* 0x0000888008047896 */ /* 0x002fe200080000ff */
[----:B---3--:R-:W-:-:S03]  /*00c0*/  IMAD R10, R10, UR5, RZ ;  /* 0x000000050a0a7c24 */ /* 0x008fc6000f8e02ff */
[----:B------:R-:W-:Y:S01]  /*00d0*/  UPRMT UR4, UR4, 0x7710, URZ ;  /* 0x0000771004047896 */ /* 0x000fe200080000ff */
[--C-:B-----5:R-:W-:Y:S02]  /*00e0*/  SHF.R.U64 R9, R4, 0x2, R5.reuse ;  /* 0x0000000204097819 */ /* 0x120fe40000001205 */
[----:B------:R-:W-:-:S03]  /*00f0*/  SHF.R.U32.HI R8, RZ, 0x2, R5 ;  /* 0x00000002ff087819 */ /* 0x000fc60000011605 */
[----:B------:R-:W-:Y:S01]  /*0100*/  IMAD.U32 R11, RZ, RZ, UR4 ;  /* 0x00000004ff0b7e24 */ /* 0x000fe2000f8e00ff */
[----:B------:R-:W-:-:S04]  /*0110*/  ISETP.GT.U32.AND P0, PT, R9, R0, PT ;  /* 0x000000000900720c */ /* 0x000fc80003f04070 */
[----:B------:R-:W-:-:S13]  /*0120*/  ISETP.GT.U32.AND.EX P0, PT, R8, RZ, PT, P0 ;  /* 0x000000ff0800720c */ /* 0x000fda0003f04100 */
[----:B--2-4-:R-:W-:Y:S05]  /*0130*/  @!P0 BRA `(.L_x_99) ;  /* 0x0000000800948947 */ /* 0x014fea0003800000 */
        /* <DEDUP_REMOVED lines=34> */
.L_x_101:
[----:B------:R-:W-:-:S07]  /*0360*/  MOV R4, 0x380 ;  /* 0x0000038000047802 */ /* 0x000fce0000000f00 */
[----:B------:R-:W-:Y:S05]  /*0370*/  CALL.REL.NOINC `($__internal_7_$__cuda_sm20_div_u64) ;  /* 0x0000000c00c47944 */ /* 0x000fea0003c00000 */
[----:B------:R-:W-:Y:S02]  /*0380*/  IMAD.MOV.U32 R4, RZ, RZ, R3 ;  /* 0x000000ffff047224 */ /* 0x000fe400078e0003 */
[----:B------:R-:W-:-:S07]  /*0390*/  IMAD.MOV.U32 R5, RZ, RZ, R6 ;  /* 0x000000ffff057224 */ /* 0x000fce00078e0006 */
.L_x_102:
[----:B------:R-:W-:Y:S05]  /*03a0*/  BSYNC.RECONVERGENT B1 ;  /* 0x0000000000017941 */ /* 0x000fea0003800200 */
.L_x_100:
[----:B------:R-:W-:Y:S01]  /*03b0*/  IADD3 R14, P0, PT, R4, R2, RZ ;  /* 0x00000002040e7210 */ /* 0x000fe20007f1e0ff */
[----:B------:R-:W-:Y:S01]  /*03c0*/  UPRMT UR4, UR8, 0x8880, URZ ;  /* 0x0000888008047896 */ /* 0x000fe200080000ff */
[----:B------:R-:W-:Y:S01]  /*03d0*/  BSSY.RECONVERGENT B1, `(.L_x_103) ;  /* 0x0000030000017945 */ /* 0x000fe20003800200 */
[----:B------:R-:W-:Y:S01]  /*03e0*/  IMAD.MOV.U32 R12, RZ, RZ, R0 ;  /* 0x000000ffff0c7224 */ /* 0x000fe200078e0000 */
[C---:B------:R-:W-:Y:S01]  /*03f0*/  LOP3.LUT R2, R14.reuse, 0x3, RZ, 0xc0, !PT ;  /* 0x000000030e027812 */ /* 0x040fe200078ec0ff */
[----:B------:R-:W-:Y:S01]  /*0400*/  UPRMT UR4, UR4, 0x7710, URZ ;  /* 0x0000771004047896 */ /* 0x000fe200080000ff */
[----:B------:R-:W-:Y:S01]  /*0410*/  IMAD.X R4, RZ, RZ, R5, P0 ;  /* 0x000000ffff047224 */ /* 0x000fe200000e0605 */
[----:B------:R-:W-:Y:S01]  /*0420*/  ISETP.GE.U32.AND P0, PT, R14, 0x3, PT ;  /* 0x000000030e00780c */ /* 0x000fe20003f06070 */
[----:B------:R-:W-:Y:S01]  /*0430*/  IMAD.MOV.U32 R13, RZ, RZ, RZ ;  /* 0x000000ffff0d7224 */ /* 0x000fe200078e00ff */
[----:B------:R-:W-:Y:S02]  /*0440*/  ISETP.NE.U32.AND P1, PT, R2, 0x3, PT ;  /* 0x000000030200780c */ /* 0x000fe40003f25070 */
[----:B------:R-:W-:Y:S01]  /*0450*/  IMAD.U32 R11, RZ, RZ, UR4 ;  /* 0x00000004ff0b7e24 */ /* 0x000fe2000f8e00ff */
[----:B------:R-:W-:-:S02]  /*0460*/  ISETP.GE.U32.AND.EX P0, PT, R4, RZ, PT, P0 ;  /* 0x000000ff0400720c */ /* 0x000fc40003f06100 */
[----:B------:R-:W-:Y:S01]  /*0470*/  ISETP.NE.AND.EX P1, PT, RZ, RZ, PT, P1 ;  /* 0x000000ffff00720c */ /* 0x000fe20003f25310 */
[----:B------:R-:W-:-:S12]  /*0480*/  IMAD.SHL.U32 R7, R11, 0x4, RZ ;  /* 0x000000040b077824 */ /* 0x000fd800078e00ff */
[----:B------:R-:W-:Y:S05]  /*0490*/  @!P1 BRA `(.L_x_104) ;  /* 0x00000000008c9947 */ /* 0x000fea0003800000 */
[----:B------:R-:W0:Y:S01]  /*04a0*/  LDC.U8 R2, c[0x0][0x388] ;  /* 0x0000e200ff027b82 */ /* 0x000e220000000000 */
[----:B------:R-:W1:Y:S01]  /*04b0*/  LDCU.64 UR4, c[0x0][0x380] ;  /* 0x00007000ff0477ac */ /* 0x000e620008000a00 */
[----:B------:R-:W-:Y:S01]  /*04c0*/  VIADD R14, R14, 0x1 ;  /* 0x000000010e0e7836 */ /* 0x000fe20000000000 */
[----:B------:R-:W-:Y:S01]  /*04d0*/  PRMT R15, R7, 0x9910, RZ ;  /* 0x00009910070f7816 */ /* 0x000fe200000000ff */
[----:B------:R-:W-:Y:S02]  /*04e0*/  IMAD.MOV.U32 R4, RZ, RZ, RZ ;  /* 0x000000ffff047224 */ /* 0x000fe400078e00ff */
[----:B------:R-:W-:Y:S01]  /*04f0*/  IMAD.MOV.U32 R12, RZ, RZ, R0 ;  /* 0x000000ffff0c7224 */ /* 0x000fe200078e0000 */
[----:B------:R-:W-:Y:S01]  /*0500*/  LOP3.LUT R14, R14, 0x3, RZ, 0xc0, !PT ;  /* 0x000000030e0e7812 */ /* 0x000fe200078ec0ff */
[----:B------:R-:W-:Y:S01]  /*0510*/  IMAD.MOV.U32 R13, RZ, RZ, RZ ;  /* 0x000000ffff0d7224 */ /* 0x000fe200078e00ff */
[----:B-1----:R-:W-:-:S04]  /*0520*/  LEA R6, P1, R0, UR4, 0x2 ;  /* 0x0000000400067c11 */ /* 0x002fc8000f8210ff */
[----:B------:R-:W-:Y:S02]  /*0530*/  LEA.HI.X R5, R0, UR5, RZ, 0x2, P1 ;  /* 0x0000000500057c11 */ /* 0x000fe400088f14ff */
[----:B0-----:R-:W-:-:S07]  /*0540*/  PRMT R16, R2, 0x8880, RZ ;  /* 0x0000888002107816 */ /* 0x001fce00000000ff */
.L_x_105:
[----:B0-----:R-:W-:Y:S02]  /*0550*/  PRMT R2, R12, 0x9910, RZ ;  /* 0x000099100c027816 */ /* 0x001fe400000000ff */
[----:B------:R-:W-:Y:S02]  /*0560*/  IADD3 R14, P1, PT, R14, -0x1, RZ ;  /* 0xffffffff0e0e7810 */ /* 0x000fe40007f3e0ff */
[----:B------:R-:W-:Y:S01]  /*0570*/  IADD3 R12, P2, PT, R10, R12, RZ ;  /* 0x0000000c0a0c7210 */ /* 0x000fe20007f5e0ff */
[----:B------:R-:W-:Y:S01]  /*0580*/  IMAD R2, R2, R15, R16 ;  /* 0x0000000f02027224 */ /* 0x000fe200078e0210 */
[----:B------:R-:W-:Y:S02]  /*0590*/  IADD3.X R4, PT, PT, R4, -0x1, RZ, P1, !PT ;  /* 0xffffffff04047810 */ /* 0x000fe40000ffe4ff */
[----:B------:R-:W-:Y:S01]  /*05a0*/  ISETP.NE.U32.AND P1, PT, R14, RZ, PT ;  /* 0x000000ff0e00720c */ /* 0x000fe20003f25070 */
[C---:B------:R-:W-:Y:S01]  /*05b0*/  IMAD.IADD R18, R11.reuse, 0x1, R2 ;  /* 0x000000010b127824 */ /* 0x040fe200078e0202 */
        /* <DEDUP_REMOVED lines=17> */
.L_x_104:
[----:B------:R-:W-:Y:S05]  /*06d0*/  BSYNC.RECONVERGENT B1 ;  /* 0x0000000000017941 */ /* 0x000fea0003800200 */
.L_x_103:
[----:B------:R-:W-:Y:S05]  /*06e0*/  @!P0 BRA `(.L_x_99) ;  /* 0x0000000400288947 */ /* 0x000fea0003800000 */
[----:B0-----:R-:W0:Y:S01]  /*06f0*/  LDC.U8 R2, c[0x0][0x388] ;  /* 0x0000e200ff027b82 */ /* 0x001e220000000000 */
[----:B------:R-:W-:Y:S01]  /*0700*/  PRMT R21, R7, 0x9910, RZ ;  /* 0x0000991007157816 */ /* 0x000fe200000000ff */
[----:B------:R-:W-:Y:S01]  /*0710*/  IMAD.SHL.U32 R17, R10, 0x4, RZ ;  /* 0x000000040a117824 */ /* 0x000fe200078e00ff */
[----:B------:R-:W-:Y:S02]  /*0720*/  SHF.R.U32.HI R19, RZ, 0x1e, R10 ;  /* 0x0000001eff137819 */ /* 0x000fe4000001160a */
[----:B0-----:R-:W-:-:S07]  /*0730*/  PRMT R14, R2, 0x8880, RZ ;  /* 0x00008880020e7816 */ /* 0x001fce00000000ff */
.L_x_106:
[----:B------:R-:W-:Y:S02]  /*0740*/  IADD3 R15, P2, PT, R10, R12, RZ ;  /* 0x0000000c0a0f7210 */ /* 0x000fe40007f5e0ff */
        /* <DEDUP_REMOVED lines=8> */
[C---:B------:R-:W-:Y:S01]  /*07d0*/  IMAD.IADD R4, R11.reuse, 0x1, R2 ;  /* 0x000000010b047824 */ /* 0x040fe200078e0202 */
[----:B------:R-:W-:Y:S01]  /*07e0*/  LOP3.LUT R16, R2, 0xffff, RZ, 0xc0, !PT ;  /* 0x0000ffff02107812 */ /* 0x000fe200078ec0ff */
[----:B------:R-:W-:Y:S01]  /*07f0*/  IMAD.IADD R20, R11, 0x1, R6 ;  /* 0x000000010b147824 */ /* 0x000fe200078e0206 */
[----:B------:R-:W-:Y:S01]  /*0800*/  LOP3.LUT R2, R6, 0xffff, RZ, 0xc0, !PT ;  /* 0x0000ffff06027812 */ /* 0x000fe200078ec0ff */
[----:B------:R-:W-:Y:S01]  /*0810*/  IMAD R18, R21, R18, R14 ;  /* 0x0000001215127224 */ /* 0x000fe200078e020e */
[----:B------:R-:W-:Y:S01]  /*0820*/  LOP3.LUT R3, R4, 0xffff, RZ, 0xc0, !PT ;  /* 0x0000ffff04037812 */ /* 0x000fe200078ec0ff */
[C---:B------:R-:W-:Y:S01]  /*0830*/  IMAD.IADD R22, R11.reuse, 0x1, R4 ;  /* 0x000000010b167824 */ /* 0x040fe200078e0204 */
[----:B------:R-:W-:Y:S01]  /*0840*/  IADD3 R15, P0, PT, R10, R15, RZ ;  /* 0x0000000f0a0f7210 */ /* 0x000fe20007f1e0ff */
[C---:B------:R-:W-:Y:S01]  /*0850*/  IMAD.IADD R6, R11.reuse, 0x1, R18 ;  /* 0x000000010b067824 */ /* 0x040fe200078e0212 */
[----:B------:R-:W-:Y:S01]  /*0860*/  PRMT R16, R16, 0x3340, R3 ;  /* 0x0000334010107816 */ /* 0x000fe20000000003 */
[----:B------:R-:W-:Y:S01]  /*0870*/  IMAD.IADD R3, R11, 0x1, R20 ;  /* 0x000000010b037824 */ /* 0x000fe200078e0214 */
[----:B------:R-:W-:-:S02]  /*0880*/  PRMT R2, R5, 0x3340, R2 ;  /* 0x0000334005027816 */ /* 0x000fc40000000002 */
[----:B------:R-:W-:Y:S02]  /*0890*/  PRMT R24, R15, 0x9910, RZ ;  /* 0x000099100f187816 */ /* 0x000fe400000000ff */
[----:B------:R-:W-:Y:S02]  /*08a0*/  LOP3.LUT R5, R3, 0xffff, RZ, 0xc0, !PT ;  /* 0x0000ffff03057812 */ /* 0x000fe400078ec0ff */
[----:B------:R-:W-:Y:S01]  /*08b0*/  LOP3.LUT R18, R18, 0xffff, RZ, 0xc0, !PT ;  /* 0x0000ffff12127812 */ /* 0x000fe200078ec0ff */
[----:B------:R-:W-:Y:S01]  /*08c0*/  IMAD R24, R21, R24, R14 ;  /* 0x0000001815187224 */ /* 0x000fe200078e020e */
[----:B------:R-:W-:Y:S01]  /*08d0*/  LOP3.LUT R3, R6, 0xffff, RZ, 0xc0, !PT ;  /* 0x0000ffff06037812 */ /* 0x000fe200078ec0ff */
[C---:B------:R-:W-:Y:S01]  /*08e0*/  IMAD.IADD R6, R11.reuse, 0x1, R6 ;  /* 0x000000010b067824 */ /* 0x040fe200078e0206 */
[----:B------:R-:W-:Y:S02]  /*08f0*/  LOP3.LUT R20, R20, 0xffff, RZ, 0xc0, !PT ;  /* 0x0000ffff14147812 */ /* 0x000fe400078ec0ff */
[----:B------:R-:W-:Y:S01]  /*0900*/  PRMT R18, R18, 0x3340, R3 ;  /* 0x0000334012127816 */ /* 0x000fe20000000003 */
[C---:B------:R-:W-:Y:S01]  /*0910*/  IMAD.IADD R3, R11.reuse, 0x1, R22 ;  /* 0x000000010b037824 */ /* 0x040fe200078e0216 */
[----:B------:R-:W-:Y:S01]  /*0920*/  PRMT R5, R20, 0x3340, R5 ;  /* 0x0000334014057816 */ /* 0x000fe20000000005 */
[C---:B------:R-:W-:Y:S01]  /*0930*/  IMAD.IADD R20, R11.reuse, 0x1, R24 ;  /* 0x000000010b147824 */ /* 0x040fe200078e0218 */
[----:B------:R-:W-:Y:S01]  /*0940*/  LOP3.LUT R23, R22, 0xffff, RZ, 0xc0, !PT ;  /* 0x0000ffff16177812 */ /* 0x000fe200078ec0ff */
[----:B------:R-:W-:Y:S01]  /*0950*/  IMAD.IADD R7, R11, 0x1, R6 ;  /* 0x000000010b077824 */ /* 0x000fe200078e0206 */
[----:B------:R-:W-:-:S02]  /*0960*/  LEA R4, P3, R12, UR10, 0x2 ;  /* 0x0000000a0c047c11 */ /* 0x000fc4000f8610ff */
[----:B------:R-:W-:Y:S02]  /*0970*/  LOP3.LUT R22, R3, 0xffff, RZ, 0xc0, !PT ;  /* 0x0000ffff03167812 */ /* 0x000fe400078ec0ff */
[----:B------:R-:W-:Y:S02]  /*0980*/  PRMT R29, R2, 0x5410, R5 ;  /* 0x00005410021d7816 */ /* 0x000fe40000000005 */
[----:B------:R-:W-:Y:S02]  /*0990*/  LOP3.LUT R24, R24, 0xffff, RZ, 0xc0, !PT ;  /* 0x0000ffff18187812 */ /* 0x000fe400078ec0ff */
[----:B------:R-:W-:Y:S02]  /*09a0*/  LOP3.LUT R3, R20, 0xffff, RZ, 0xc0, !PT ;  /* 0x0000ffff14037812 */ /* 0x000fe400078ec0ff */
[----:B------:R-:W-:Y:S02]  /*09b0*/  LEA.HI.X R5, R12, UR11, R13, 0x2, P3 ;  /* 0x0000000b0c057c11 */ /* 0x000fe400098f140d */
[----:B------:R-:W-:Y:S01]  /*09c0*/  PRMT R23, R23, 0x3340, R22 ;  /* 0x0000334017177816 */ /* 0x000fe20000000016 */
[----:B------:R-:W-:Y:S01]  /*09d0*/  IMAD.IADD R22, R11, 0x1, R20 ;  /* 0x000000010b167824 */ /* 0x000fe200078e0214 */
[----:B------:R-:W-:Y:S01]  /*09e0*/  IADD3 R2, P3, PT, R17, R4, RZ ;  /* 0x0000000411027210 */ /* 0x000fe20007f7e0ff */
[----:B------:R0:W-:Y:S01]  /*09f0*/  STG.E desc[UR6][R4.64], R29 ;  /* 0x0000001d04007986 */ /* 0x0001e2000c101906 */
[----:B------:R-:W-:Y:S01]  /*0a00*/  PRMT R12, R24, 0x3340, R3 ;  /* 0x00003340180c7816 */ /* 0x000fe20000000003 */
[----:B------:R-:W-:Y:S01]  /*0a10*/  IMAD.IADD R24, R11, 0x1, R22 ;  /* 0x000000010b187824 */ /* 0x000fe200078e0216 */
[----:B------:R-:W-:Y:S01]  /*0a20*/  LOP3.LUT R20, R6, 0xffff, RZ, 0xc0, !PT ;  /* 0x0000ffff06147812 */ /* 0x000fe200078ec0ff */
[----:B------:R-:W-:Y:S01]  /*0a30*/  IMAD.X R3, R19, 0x1, R5, P3 ;  /* 0x0000000113037824 */ /* 0x000fe200018e0605 */
[----:B------:R-:W-:-:S02]  /*0a40*/  LOP3.LUT R7, R7, 0xffff, RZ, 0xc0, !PT ;  /* 0x0000ffff07077812 */ /* 0x000fc400078ec0ff */
[----:B------:R-:W-:Y:S02]  /*0a50*/  IADD3 R6, P3, PT, R17, R2, RZ ;  /* 0x0000000211067210 */ /* 0x000fe40007f7e0ff */
[----:B------:R-:W-:Y:S02]  /*0a60*/  LOP3.LUT R22, R22, 0xffff, RZ, 0xc0, !PT ;  /* 0x0000ffff16167812 */ /* 0x000fe400078ec0ff */
[----:B------:R-:W-:Y:S02]  /*0a70*/  LOP3.LUT R27, R24, 0xffff, RZ, 0xc0, !PT ;  /* 0x0000ffff181b7812 */ /* 0x000fe400078ec0ff */
[----:B------:R-:W-:Y:S01]  /*0a80*/  PRMT R25, R20, 0x3340, R7 ;  /* 0x0000334014197816 */ /* 0x000fe20000000007 */
[----:B------:R-:W-:Y:S01]  /*0a90*/  IMAD.X R7, R19, 0x1, R3, P3 ;  /* 0x0000000113077824 */ /* 0x000fe200018e0603 */
[----:B0-----:R-:W-:Y:S02]  /*0aa0*/  IADD3 R4, P3, PT, R17, R6, RZ ;  /* 0x0000000611047210 */ /* 0x001fe40007f7e0ff */
[----:B------:R-:W-:-:S02]  /*0ab0*/  PRMT R27, R22, 0x3340, R27 ;  /* 0x00003340161b7816 */ /* 0x000fc4000000001b */
[----:B------:R-:W-:Y:S01]  /*0ac0*/  PRMT R23, R16, 0x5410, R23 ;  /* 0x0000541010177816 */ /* 0x000fe20000000017 */
[----:B------:R-:W-:Y:S01]  /*0ad0*/  IMAD.X R5, R19, 0x1, R7, P3 ;  /* 0x0000000113057824 */ /* 0x000fe200018e0607 */
[----:B------:R-:W-:Y:S02]  /*0ae0*/  PRMT R25, R18, 0x5410, R25 ;  /* 0x0000541012197816 */ /* 0x000fe40000000019 */
[----:B------:R-:W-:Y:S01]  /*0af0*/  PRMT R27, R12, 0x5410, R27 ;  /* 0x000054100c1b7816 */ /* 0x000fe2000000001b */
[----:B------:R1:W-:Y:S01]  /*0b00*/  STG.E desc[UR6][R2.64], R23 ;  /* 0x0000001702007986 */ /* 0x0003e2000c101906 */
[----:B------:R-:W-:Y:S02]  /*0b10*/  IADD3.X R13, PT, PT, RZ, RZ, R13, P1, P2 ;  /* 0x000000ffff0d7210 */ /* 0x000fe40000fe440d */
[----:B------:R-:W-:Y:S01]  /*0b20*/  IADD3 R12, P1, PT, R10, R15, RZ ;  /* 0x0000000f0a0c7210 */ /* 0x000fe20007f3e0ff */
[----:B------:R1:W-:Y:S03]  /*0b30*/  STG.E desc[UR6][R6.64], R25 ;  /* 0x0000001906007986 */ /* 0x0003e6000c101906 */
[----:B------:R-:W-:Y:S01]  /*0b40*/  IADD3.X R13, PT, PT, RZ, RZ, R13, P1, P0 ;  /* 0x000000ffff0d7210 */ /* 0x000fe20000fe040d */
[----:B------:R1:W-:Y:S01]  /*0b50*/  STG.E desc[UR6][R4.64], R27 ;  /* 0x0000001b04007986 */ /* 0x0003e2000c101906 */
[----:B------:R-:W-:-:S04]  /*0b60*/  ISETP.GE.U32.AND P0, PT, R12, R9, PT ;  /* 0x000000090c00720c */ /* 0x000fc80003f06070 */
[----:B------:R-:W-:-:S13]  /*0b70*/  ISETP.GE.U32.AND.EX P0, PT, R13, R8, PT, P0 ;  /* 0x000000080d00720c */ /* 0x000fda0003f06100 */
[----:B-1----:R-:W-:Y:S05]  /*0b80*/  @!P0 BRA `(.L_x_106) ;  /* 0xfffffff800ec8947 */ /* 0x002fea000383ffff */
.L_x_99:
[----:B------:R-:W-:Y:S05]  /*0b90*/  BSYNC.RECONVERGENT B0 ;  /* 0x0000000000007941 */ /* 0x000fea0003800200 */
.L_x_98:
[----:B------:R-:W1:Y:S08]  /*0ba0*/  LDC.64 R6, c[0x0][0x390] ;  /* 0x0000e400ff067b82 */ /* 0x000e700000000a00 */
[----:B0-----:R-:W0:Y:S01]  /*0bb0*/  LDC R2, c[0x0][0x394] ;  /* 0x0000e500ff027b82 */ /* 0x001e220000000800 */
[----:B-1----:R-:W-:-:S04]  /*0bc0*/  LOP3.LUT R3, R6, 0xfffffffc, RZ, 0xc0, !PT ;  /* 0xfffffffc06037812 */ /* 0x002fc800078ec0ff */
[----:B------:R-:W-:-:S04]  /*0bd0*/  ISETP.NE.U32.AND P0, PT, R3, R6, PT ;  /* 0x000000060300720c */ /* 0x000fc80003f05070 */
[----:B------:R-:W-:-:S04]  /*0be0*/  ISETP.NE.AND.EX P0, PT, R7, R7, PT, P0 ;  /* 0x000000070700720c */ /* 0x000fc80003f05300 */
[----:B------:R-:W-:-:S13]  /*0bf0*/  ISETP.NE.OR P0, PT, R0, RZ, !P0 ;  /* 0x000000ff0000720c */ /* 0x000fda0004705670 */
[----:B0-----:R-:W-:Y:S05]  /*0c00*/  @P0 EXIT ;  /* 0x000000000000094d */ /* 0x001fea0003800000 */
[----:B------:R-:W-:-:S04]  /*0c10*/  IADD3 R5, P1, PT, R3, 0x1, RZ ;  /* 0x0000000103057810 */ /* 0x000fc80007f3e0ff */
        /* <DEDUP_REMOVED lines=15> */
[----:B------:R-:W0:Y:S01]  /*0d10*/  LDC.U8 R4, c[0x0][0x388] ;  /* 0x0000e200ff047b82 */ /* 0x000e220000000000 */
[----:B------:R-:W-:Y:S01]  /*0d20*/  LOP3.LUT R14, R14, 0xfffffff8, RZ, 0xc0, !PT ;  /* 0xfffffff80e0e7812 */ /* 0x000fe200078ec0ff */
[----:B------:R-:W1:Y:S01]  /*0d30*/  LDCU.64 UR10, c[0x0][0x380] ;  /* 0x00007000ff0a77ac */ /* 0x000e620008000a00 */
[----:B------:R-:W-:Y:S01]  /*0d40*/  UPRMT UR4, UR8, 0x8880, URZ ;  /* 0x0000888008047896 */ /* 0x000fe200080000ff */
[----:B01----:R-:W-:-:S11]  /*0d50*/  PRMT R17, R4, 0x8880, RZ ;  /* 0x0000888004117816 */ /* 0x003fd600000000ff */
.L_x_108:
[C---:B0-----:R-:W-:Y:S02]  /*0d60*/  PRMT R6, R3.reuse, 0x9910, RZ ;  /* 0x0000991003067816 */ /* 0x041fe400000000ff */
[C---:B------:R-:W-:Y:S02]  /*0d70*/  IADD3 R4, P1, PT, R3.reuse, UR10, RZ ;  /* 0x0000000a03047c10 */ /* 0x040fe4000ff3e0ff */
[----:B------:R-:W-:Y:S01]  /*0d80*/  IADD3 R3, P2, PT, R3, 0x8, RZ ;  /* 0x0000000803037810 */ /* 0x000fe20007f5e0ff */
[----:B------:R-:W-:Y:S01]  /*0d90*/  IMAD R6, R6, UR4, R17 ;  /* 0x0000000406067c24 */ /* 0x000fe2000f8e0211 */
[----:B------:R-:W-:Y:S02]  /*0da0*/  IADD3.X R5, PT, PT, R2, UR11, RZ, P1, !PT ;  /* 0x0000000b02057c10 */ /* 0x000fe40008ffe4ff */
[----:B------:R-:W-:Y:S01]  /*0db0*/  IADD3 R14, P1, PT, R14, -0x8, RZ ;  /* 0xfffffff80e0e7810 */ /* 0x000fe20007f3e0ff */
[C---:B------:R-:W-:Y:S02]  /*0dc0*/  IMAD.IADD R7, R11.reuse, 0x1, R6 ;  /* 0x000000010b077824 */ /* 0x040fe400078e0206 */
[----:B------:R0:W-:Y:S01]  /*0dd0*/  STG.E.U8 desc[UR6][R4.64], R6 ;  /* 0x0000000604007986 */ /* 0x0001e2000c101106 */
[----:B------:R-:W-:Y:S01]  /*0de0*/  IADD3.X R16, PT, PT, R16, -0x1, RZ, P1, !PT ;  /* 0xffffffff10107810 */ /* 0x000fe20000ffe4ff */
[----:B------:R-:W-:Y:S01]  /*0df0*/  IMAD.IADD R8, R11, 0x1, R7 ;  /* 0x000000010b087824 */ /* 0x000fe200078e0207 */
[----:B------:R-:W-:Y:S01]  /*0e00*/  ISETP.NE.U32.AND P1, PT, R14, RZ, PT ;  /* 0x000000ff0e00720c */ /* 0x000fe20003f25070 */
[----:B------:R0:W-:Y:S01]  /*0e10*/  STG.E.U8 desc[UR6][R4.64+0x1], R7 ;  /* 0x0000010704007986 */ /* 0x0001e2000c101106 */
[----:B------:R-:W-:-:S02]  /*0e20*/  IMAD.X R2, RZ, RZ, R2, P2 ;  /* 0x000000ffff027224 */ /* 0x000fc400010e0602 */
[C---:B------:R-:W-:Y:S01]  /*0e30*/  IMAD.IADD R9, R11.reuse, 0x1, R8 ;  /* 0x000000010b097824 */ /* 0x040fe200078e0208 */
        /* <DEDUP_REMOVED lines=12> */
.L_x_107:
[----:B------:R-:W-:Y:S05]  /*0f00*/  @!P0 EXIT ;  /* 0x000000000000894d */ /* 0x000fea0003800000 */
[----:B------:R-:W-:Y:S02]  /*0f10*/  ISETP.GE.U32.AND P0, PT, R18, 0x4, PT ;  /* 0x000000041200780c */ /* 0x000fe40003f06070 */
[----:B0-----:R-:W-:Y:S02]  /*0f20*/  LOP3.LUT R10, R0, 0x3, RZ, 0xc0, !PT ;  /* 0x00000003000a7812 */ /* 0x001fe400078ec0ff */
[----:B------:R-:W-:Y:S02]  /*0f30*/  ISETP.GE.U32.AND.EX P0, PT, RZ, RZ, PT, P0 ;  /* 0x000000ffff00720c */ /* 0x000fe40003f06100 */
[----:B------:R-:W-:-:S04]  /*0f40*/  ISETP.NE.U32.AND P1, PT, R10, RZ, PT ;  /* 0x000000ff0a00720c */ /* 0x000fc80003f25070 */
[----:B------:R-:W-:-:S07]  /*0f50*/  ISETP.NE.AND.EX P1, PT, RZ, RZ, PT, P1 ;  /* 0x000000ffff00720c */ /* 0x000fce0003f25310 */
[----:B------:R-:W-:Y:S06]  /*0f60*/  @!P0 BRA `(.L_x_109) ;  /* 0x0000000000448947 */ /* 0x000fec0003800000 */
[----:B------:R-:W0:Y:S01]  /*0f70*/  LDC.U8 R4, c[0x0][0x388] ;  /* 0x0000e200ff047b82 */ /* 0x000e220000000000 */
[----:B------:R-:W1:Y:S01]  /*0f80*/  LDCU.64 UR10, c[0x0][0x380] ;  /* 0x00007000ff0a77ac */ /* 0x000e620008000a00 */
[C---:B------:R-:W-:Y:S01]  /*0f90*/  PRMT R6, R3.reuse, 0x9910, RZ ;  /* 0x0000991003067816 */ /* 0x040fe200000000ff */
[----:B------:R-:W-:Y:S01]  /*0fa0*/  UPRMT UR4, UR8, 0x8880, URZ ;  /* 0x0000888008047896 */ /* 0x000fe200080000ff */
[----:B0-----:R-:W-:Y:S02]  /*0fb0*/  PRMT R5, R4, 0x8880, RZ ;  /* 0x0000888004057816 */ /* 0x001fe400000000ff */
[----:B-1----:R-:W-:-:S03]  /*0fc0*/  IADD3 R4, P0, PT, R3, UR10, RZ ;  /* 0x0000000a03047c10 */ /* 0x002fc6000ff1e0ff */
[----:B------:R-:W-:Y:S01]  /*0fd0*/  IMAD R6, R6, UR4, R5 ;  /* 0x0000000406067c24 */ /* 0x000fe2000f8e0205 */
[----:B------:R-:W-:Y:S02]  /*0fe0*/  IADD3.X R5, PT, PT, R2, UR11, RZ, P0, !PT ;  /* 0x0000000b02057c10 */ /* 0x000fe400087fe4ff */
[----:B------:R-:W-:Y:S01]  /*0ff0*/  IADD3 R3, P0, PT, R3, 0x4, RZ ;  /* 0x0000000403037810 */ /* 0x000fe20007f1e0ff */
[C---:B------:R-:W-:Y:S02]  /*1000*/  IMAD.IADD R7, R11.reuse, 0x1, R6 ;  /* 0x000000010b077824 */ /* 0x040fe400078e0206 */
[----:B------:R0:W-:Y:S02]  /*1010*/  STG.E.U8 desc[UR6][R4.64], R6 ;  /* 0x0000000604007986 */ /* 0x0001e4000c101106 */
[----:B------:R-:W-:Y:S02]  /*1020*/  IMAD.IADD R8, R11, 0x1, R7 ;  /* 0x000000010b087824 */ /* 0x000fe400078e0207 */
[----:B------:R0:W-:Y:S01]  /*1030*/  STG.E.U8 desc[UR6][R4.64+0x1], R7 ;  /* 0x0000010704007986 */ /* 0x0001e2000c101106 */
[----:B------:R-:W-:-:S02]  /*1040*/  IMAD.X R2, RZ, RZ, R2, P0 ;  /* 0x000000ffff027224 */ /* 0x000fc400000e0602 */
[----:B------:R-:W-:Y:S01]  /*1050*/  IMAD.IADD R9, R11, 0x1, R8 ;  /* 0x000000010b097824 */ /* 0x000fe200078e0208 */
[----:B------:R0:W-:Y:S04]  /*1060*/  STG.E.U8 desc[UR6][R4.64+0x2], R8 ;  /* 0x0000020804007986 */ /* 0x0001e8000c101106 */
[----:B------:R0:W-:Y:S02]  /*1070*/  STG.E.U8 desc[UR6][R4.64+0x3], R9 ;  /* 0x0000030904007986 */ /* 0x0001e4000c101106 */
.L_x_109:
[----:B------:R-:W-:Y:S05]  /*1080*/  @!P1 EXIT ;  /* 0x000000000000994d */ /* 0x000fea0003800000 */
[----:B------:R-:W-:Y:S02]  /*1090*/  ISETP.NE.U32.AND P0, PT, R10, 0x1, PT ;  /* 0x000000010a00780c */ /* 0x000fe40003f05070 */
[----:B------:R-:W-:Y:S02]  /*10a0*/  LOP3.LUT R0, R0, 0x1, RZ, 0xc0, !PT ;  /* 0x0000000100007812 */ /* 0x000fe400078ec0ff */
[----:B------:R-:W-:Y:S02]  /*10b0*/  ISETP.NE.AND.EX P0, PT, RZ, RZ, PT, P0 ;  /* 0x000000ffff00720c */ /* 0x000fe40003f05300 */
[----:B------:R-:W-:-:S04]  /*10c0*/  ISETP.NE.U32.AND P1, PT, R0, 0x1, PT ;  /* 0x000000010000780c */ /* 0x000fc80003f25070 */
[----:B------:R-:W-:-:S07]  /*10d0*/  ISETP.NE.U32.AND.EX P1, PT, RZ, RZ, PT, P1 ;  /* 0x000000ffff00720c */ /* 0x000fce0003f25110 */
[----:B------:R-:W-:Y:S06]  /*10e0*/  @!P0 BRA `(.L_x_110) ;  /* 0x0000000000348947 */ /* 0x000fec0003800000 */
[----:B------:R-:W1:Y:S01]  /*10f0*/  LDC.U8 R0, c[0x0][0x388] ;  /* 0x0000e200ff007b82 */ /* 0x000e620000000000 */
[----:B------:R-:W2:Y:S01]  /*1100*/  LDCU.64 UR10, c[0x0][0x380] ;  /* 0x00007000ff0a77ac */ /* 0x000ea20008000a00 */
[C---:B0-----:R-:W-:Y:S01]  /*1110*/  PRMT R5, R3.reuse, 0x9910, RZ ;  /* 0x0000991003057816 */ /* 0x041fe200000000ff */
[----:B------:R-:W-:Y:S01]  /*1120*/  UPRMT UR4, UR8, 0x8880, URZ ;  /* 0x0000888008047896 */ /* 0x000fe200080000ff */
[----:B--2---:R-:W-:Y:S02]  /*1130*/  IADD3 R4, P0, PT, R3, UR10, RZ ;  /* 0x0000000a03047c10 */ /* 0x004fe4000ff1e0ff */
[----:B-1----:R-:W-:-:S05]  /*1140*/  PRMT R0, R0, 0x8880, RZ ;  /* 0x0000888000007816 */ /* 0x002fca00000000ff */
[----:B------:R-:W-:Y:S01]  /*1150*/  IMAD R0, R5, UR4, R0 ;  /* 0x0000000405007c24 */ /* 0x000fe2000f8e0200 */
[----:B------:R-:W-:Y:S02]  /*1160*/  IADD3.X R5, PT, PT, R2, UR11, RZ, P0, !PT ;  /* 0x0000000b02057c10 */ /* 0x000fe400087fe4ff */
[----:B------:R-:W-:Y:S01]  /*1170*/  IADD3 R3, P0, PT, R3, 0x2, RZ ;  /* 0x0000000203037810 */ /* 0x000fe20007f1e0ff */
[----:B------:R-:W-:Y:S02]  /*1180*/  IMAD.IADD R11, R11, 0x1, R0 ;  /* 0x000000010b0b7824 */ /* 0x000fe400078e0200 */
[----:B------:R1:W-:Y:S02]  /*1190*/  STG.E.U8 desc[UR6][R4.64], R0 ;  /* 0x0000000004007986 */ /* 0x0003e4000c101106 */
[----:B------:R-:W-:Y:S02]  /*11a0*/  IMAD.X R2, RZ, RZ, R2, P0 ;  /* 0x000000ffff027224 */ /* 0x000fe400000e0602 */
[----:B------:R1:W-:Y:S06]  /*11b0*/  STG.E.U8 desc[UR6][R4.64+0x1], R11 ;  /* 0x0000010b04007986 */ /* 0x0003ec000c101106 */
.L_x_110:
[----:B------:R-:W-:Y:S05]  /*11c0*/  @P1 EXIT ;  /* 0x000000000000194d */ /* 0x000fea0003800000 */
[----:B-1----:R-:W1:Y:S01]  /*11d0*/  LDC.U8 R0, c[0x0][0x388] ;  /* 0x0000e200ff007b82 */ /* 0x002e620000000000 */
[----:B------:R-:W2:Y:S01]  /*11e0*/  LDCU.64 UR10, c[0x0][0x380] ;  /* 0x00007000ff0a77ac */ /* 0x000ea20008000a00 */
[----:B0-----:R-:W-:Y:S01]  /*11f0*/  PRMT R4, R3, 0x9910, RZ ;  /* 0x0000991003047816 */ /* 0x001fe200000000ff */
[----:B------:R-:W-:Y:S01]  /*1200*/  UPRMT UR4, UR8, 0x8880, URZ ;  /* 0x0000888008047896 */ /* 0x000fe200080000ff */
[----:B-1----:R-:W-:-:S03]  /*1210*/  PRMT R5, R0, 0x8880, RZ ;  /* 0x0000888000057816 */ /* 0x002fc600000000ff */
[----:B------:R-:W-:Y:S01]  /*1220*/  IMAD.MOV.U32 R0, RZ, RZ, R4 ;  /* 0x000000ffff007224 */ /* 0x000fe200078e0004 */
[----:B--2---:R-:W-:Y:S01]  /*1230*/  IADD3 R4, P0, PT, R3, UR10, RZ ;  /* 0x0000000a03047c10 */ /* 0x004fe2000ff1e0ff */
[----:B------:R-:W-:-:S03]  /*1240*/  IMAD.MOV.U32 R3, RZ, RZ, R5 ;  /* 0x000000ffff037224 */ /* 0x000fc600078e0005 */
[----:B------:R-:W-:Y:S01]  /*1250*/  IADD3.X R5, PT, PT, R2, UR11, RZ, P0, !PT ;  /* 0x0000000b02057c10 */ /* 0x000fe200087fe4ff */
[----:B------:R-:W-:-:S05]  /*1260*/  IMAD R3, R0, UR4, R3 ;  /* 0x0000000400037c24 */ /* 0x000fca000f8e0203 */
[----:B------:R-:W-:Y:S01]  /*1270*/  STG.E.U8 desc[UR6][R4.64], R3 ;  /* 0x0000000304007986 */ /* 0x000fe2000c101106 */
[----:B------:R-:W-:Y:S05]  /*1280*/  EXIT ;  /* 0x000000000000794d */ /* 0x000fea0003800000 */
        .weak           $__internal_7_$__cuda_sm20_div_u64
        .type           $__internal_7_$__cuda_sm20_div_u64,@function
        .size           $__internal_7_$__cuda_sm20_div_u64,(.L_x_162 - $__internal_7_$__cuda_sm20_div_u64)
$__internal_7_$__cuda_sm20_div_u64:
[----:B------:R-:W-:-:S06]  /*1290*/  IMAD.MOV.U32 R11, RZ, RZ, RZ ;  /* 0x000000ffff0b7224 */ /* 0x000fcc00078e00ff */
        /* <DEDUP_REMOVED lines=19> */
[----:B------:R-:W-:-:S04]  /*13d0*/  IMAD R6, R11, R10, R7 ;  /* 0x0000000a0b067224 */ /* 0x000fc800078e0207 */
        /* <DEDUP_REMOVED lines=43> */
[----:B------:R-:W-:Y:S06]  /*1690*/  RET.REL.NODEC R4 `(arange_i8_vec4) ;  /* 0xffffffe804587950 */ /* 0x000fec0003c3ffff */
.L_x_111:
        /* <DEDUP_REMOVED lines=14> */
.L_x_162:


//--------------------- .text.arange_f64_vec4     --------------------------
	.section	.text.arange_f64_vec4,"ax",@progbits
	.align	128
        .global         arange_f64_vec4
        .type           arange_f64_vec4,@function
        .size           arange_f64_vec4,(.L_x_163 - arange_f64_vec4)
        .other          arange_f64_vec4,@"STO_CUDA_ENTRY STV_DEFAULT"
arange_f64_vec4:
.text.arange_f64_vec4:
        /* <DEDUP_REMOVED lines=10> */
[----:B------:R-:W0:Y:S02]  /*00a0*/  LDCU.64 UR12, c[0x0][0x380] ;  /* 0x00007000ff0c77ac */ /* 0x000e240008000a00 */
        /* <DEDUP_REMOVED lines=13> */
[----:B------:R-:W-:Y:S02]  /*0180*/  ISETP.GT.U32.AND.EX P1, PT, R2, R9, PT, P1 ;  /* 0x000000090200720c */ /* 0x000fe40003f24110 */
[----:B------:R-:W-:Y:S02]  /*0190*/  SEL R3, RZ, 0x1, P0 ;  /* 0x00000001ff037807 */ /* 0x000fe40000000000 */
[----:B------:R-:W-:Y:S02]  /*01a0*/  SEL R4, R0, R7, P1 ;  /* 0x0000000700047207 */ /* 0x000fe40000800000 */
        /* <DEDUP_REMOVED lines=9> */
[----:B0-----:R-:W-:Y:S02]  /*0240*/  VIADD R6, R5, 0xffffffe ;  /* 0x0ffffffe05067836 */ /* 0x001fe40000000000 */
[----:B------:R-:W-:-:S04]  /*0250*/  IMAD.MOV.U32 R5, RZ, RZ, RZ ;  /* 0x000000ffff057224 */ /* 0x000fc800078e00ff */
        /* <DEDUP_REMOVED lines=15> */
.L_x_115:
[----:B------:R-:W-:-:S07]  /*0350*/  MOV R6, 0x370 ;  /* 0x0000037000067802 */ /* 0x000fce0000000f00 */
[----:B------:R-:W-:Y:S05]  /*0360*/  CALL.REL.NOINC `($__internal_8_$__cuda_sm20_div_u64) ;  /* 0x0000001000047944 */ /* 0x000fea0003c00000 */
.L_x_116:
[----:B------:R-:W-:Y:S05]  /*0370*/  BSYNC.RECONVERGENT B1 ;  /* 0x0000000000017941 */ /* 0x000fea0003800200 */
.L_x_114:
[----:B------:R-:W-:Y:S01]  /*0380*/  IADD3 R3, P0, PT, R4, R3, RZ ;  /* 0x0000000304037210 */ /* 0x000fe20007f1e0ff */
[----:B------:R-:W0:Y:S01]  /*0390*/  LDC.64 R22, c[0x0][0x390] ;  /* 0x0000e400ff167b82 */ /* 0x000e220000000a00 */
        /* <DEDUP_REMOVED lines=9> */
[----:B0-----:R-:W-:-:S12]  /*0430*/  DADD R24, R22, R22 ;  /* 0x0000000016187229 */ /* 0x001fd80000000016 */
[----:B------:R-:W-:Y:S05]  /*0440*/  @!P1 BRA `(.L_x_118) ;  /* 0x0000000000849947 */ /* 0x000fea0003800000 */
[----:B------:R-:W0:Y:S01]  /*0450*/  LDCU.64 UR6, c[0x0][0x380] ;  /* 0x00007000ff0677ac */ /* 0x000e220008000a00 */
[----:B------:R-:W-:Y:S01]  /*0460*/  VIADD R3, R3, 0x1 ;  /* 0x0000000103037836 */ /* 0x000fe20000000000 */
[--C-:B------:R-:W-:Y:S01]  /*0470*/  SHF.R.U32.HI R15, RZ, 0x1e, R18.reuse ;  /* 0x0000001eff0f7819 */ /* 0x100fe20000011612 */
[C---:B------:R-:W-:Y:S02]  /*0480*/  IMAD.SHL.U32 R26, R18.reuse, 0x4, RZ ;  /* 0x00000004121a7824 */ /* 0x040fe400078e00ff */
[----:B------:R-:W-:Y:S01]  /*0490*/  IMAD.MOV.U32 R14, RZ, RZ, RZ ;  /* 0x000000ffff0e7224 */ /* 0x000fe200078e00ff */
[----:B------:R-:W-:Y:S01]  /*04a0*/  LOP3.LUT R3, R3, 0x3, RZ, 0xc0, !PT ;  /* 0x0000000303037812 */ /* 0x000fe200078ec0ff */
[----:B------:R-:W-:Y:S02]  /*04b0*/  IMAD.MOV.U32 R19, RZ, RZ, R18 ;  /* 0x000000ffff137224 */ /* 0x000fe400078e0012 */
[----:B------:R-:W-:Y:S01]  /*04c0*/  IMAD.MOV.U32 R20, RZ, RZ, RZ ;  /* 0x000000ffff147224 */ /* 0x000fe200078e00ff */
[----:B0-----:R-:W-:-:S04]  /*04d0*/  LEA R16, P1, R18, UR6, 0x5 ;  /* 0x0000000612107c11 */ /* 0x001fc8000f8228ff */
[----:B------:R-:W-:Y:S02]  /*04e0*/  LEA.HI.X R21, R18, UR7, RZ, 0x5, P1 ;  /* 0x0000000712157c11 */ /* 0x000fe400088f2cff */
[----:B------:R-:W-:-:S05]  /*04f0*/  IADD3 R16, P1, PT, R16, 0x10, RZ ;  /* 0x0000001010107810 */ /* 0x000fca0007f3e0ff */
[----:B------:R-:W-:-:S08]  /*0500*/  IMAD.X R21, RZ, RZ, R21, P1 ;  /* 0x000000ffff157224 */ /* 0x000fd000008e0615 */
.L_x_119:
[----:B------:R-:W-:Y:S01]  /*0510*/  IMAD.MOV.U32 R27, RZ, RZ, R15 ;  /* 0x000000ffff1b7224 */ /* 0x000fe200078e000f */
[----:B------:R-:W-:Y:S01]  /*0520*/  IADD3 R3, P1, PT, R3, -0x1, RZ ;  /* 0xffffffff03037810 */ /* 0x000fe20007f3e0ff */
[----:B0-----:R-:W-:Y:S01]  /*0530*/  IMAD.MOV.U32 R12, RZ, RZ, R16 ;  /* 0x000000ffff0c7224 */ /* 0x001fe200078e0010 */
[----:B------:R-:W-:Y:S01]  /*0540*/  IADD3 R19, P2, PT, R17, R19, RZ ;  /* 0x0000001311137210 */ /* 0x000fe20007f5e0ff */
[----:B------:R0:W1:Y:S01]  /*0550*/  I2F.F64.U64 R8, R26 ;  /* 0x0000001a00087312 */ /* 0x0000620000301800 */
[----:B------:R-:W-:Y:S01]  /*0560*/  IMAD.MOV.U32 R13, RZ, RZ, R21 ;  /* 0x000000ffff0d7224 */ /* 0x000fe200078e0015 */
[----:B------:R-:W-:Y:S02]  /*0570*/  IADD3.X R14, PT, PT, R14, -0x1, RZ, P1, !PT ;  /* 0xffffffff0e0e7810 */ /* 0x000fe40000ffe4ff */
[----:B------:R-:W-:Y:S01]  /*0580*/  ISETP.NE.U32.AND P1, PT, R3, RZ, PT ;  /* 0x000000ff0300720c */ /* 0x000fe20003f25070 */
[----:B------:R-:W-:Y:S01]  /*0590*/  IMAD.X R20, RZ, RZ, R20, P2 ;  /* 0x000000ffff147224 */ /* 0x000fe200010e0614 */
[----:B------:R-:W-:-:S02]  /*05a0*/  LEA R16, P4, R17, R12, 0x5 ;  /* 0x0000000c11107211 */ /* 0x000fc400078828ff */
[----:B------:R-:W-:Y:S02]  /*05b0*/  ISETP.NE.AND.EX P1, PT, R14, RZ, PT, P1 ;  /* 0x000000ff0e00720c */ /* 0x000fe40003f25310 */
[C---:B0-----:R-:W-:Y:S02]  /*05c0*/  LEA R26, P3, R17.reuse, R26, 0x2 ;  /* 0x0000001a111a7211 */ /* 0x041fe400078610ff */
[C---:B------:R-:W-:Y:S02]  /*05d0*/  LEA.HI.X R21, R17.reuse, R13, RZ, 0x5, P4 ;  /* 0x0000000d11157211 */ /* 0x040fe400020f2cff */
[----:B------:R-:W-:Y:S01]  /*05e0*/  LEA.HI.X R15, R17, R15, RZ, 0x2, P3 ;  /* 0x0000000f110f7211 */ /* 0x000fe200018f14ff */
[----:B-1----:R-:W-:-:S08]  /*05f0*/  DFMA R8, R8, R22, UR8 ;  /* 0x0000000808087e2b */ /* 0x002fd00008000016 */
[----:B------:R-:W-:Y:S02]  /*0600*/  DADD R4, R8, R24 ;  /* 0x0000000008047229 */ /* 0x000fe40000000018 */
[----:B------:R-:W-:Y:S02]  /*0610*/  DFMA R6, R22, 3, R8 ;  /* 0x400800001606782b */ /* 0x000fe40000000008 */
[----:B------:R-:W-:-:S05]  /*0620*/  DADD R10, R8, R22 ;  /* 0x00000000080a7229 */ /* 0x000fca0000000016 */
[----:B------:R0:W-:Y:S04]  /*0630*/  STG.E.128 desc[UR4][R12.64], R4 ;  /* 0x000000040c007986 */ /* 0x0001e8000c101d04 */
[----:B------:R0:W-:Y:S01]  /*0640*/  STG.E.128 desc[UR4][R12.64+-0x10], R8 ;  /* 0xfffff0080c007986 */ /* 0x0001e2000c101d04 */
[----:B------:R-:W-:Y:S05]  /*0650*/  @P1 BRA `(.L_x_119) ;  /* 0xfffffffc00ac1947 */ /* 0x000fea000383ffff */
.L_x_118:
[----:B------:R-:W-:Y:S05]  /*0660*/  BSYNC.RECONVERGENT B1 ;  /* 0x0000000000017941 */ /* 0x000fea0003800200 */
.L_x_117:
[----:B------:R-:W-:Y:S05]  /*0670*/  @!P0 BRA `(.L_x_113) ;  /* 0x0000000000e48947 */ /* 0x000fea0003800000 */
[----:B------:R-:W-:Y:S01]  /*0680*/  IMAD.SHL.U32 R16, R17, 0x20, RZ ;  /* 0x0000002011107824 */ /* 0x000fe200078e00ff */
[----:B------:R-:W-:-:S07]  /*0690*/  SHF.R.U32.HI R3, RZ, 0x1b, R17 ;  /* 0x0000001bff037819 */ /* 0x000fce0000011611 */
.L_x_120:
[C-C-:B01----:R-:W-:Y:S01]  /*06a0*/  SHF.L.U64.HI R9, R19.reuse, 0x2, R20.reuse ;  /* 0x0000000213097819 */ /* 0x143fe20000010214 */
[----:B------:R-:W-:Y:S01]  /*06b0*/  IMAD.SHL.U32 R8, R19, 0x4, RZ ;  /* 0x0000000413087824 */ /* 0x000fe200078e00ff */
[----:B------:R-:W-:Y:S02]  /*06c0*/  IADD3 R10, P1, PT, R17, R19, RZ ;  /* 0x00000013110a7210 */ /* 0x000fe40007f3e0ff */
[C---:B------:R-:W-:Y:S01]  /*06d0*/  LEA R12, P0, R19.reuse, UR12, 0x5 ;  /* 0x0000000c130c7c11 */ /* 0x040fe2000f8028ff */
[----:B------:R-:W0:Y:S02]  /*06e0*/  I2F.F64.U64 R4, R8 ;  /* 0x0000000800047312 */ /* 0x000e240000301800 */
[--C-:B------:R-:W-:Y:S01]  /*06f0*/  IMAD.X R21, RZ, RZ, R20.reuse, P1 ;  /* 0x000000ffff157224 */ /* 0x100fe200008e0614 */
[----:B------:R-:W-:Y:S01]  /*0700*/  LEA.HI.X R13, R19, UR13, R20, 0x5, P0 ;  /* 0x0000000d130d7c11 */ /* 0x000fe200080f2c14 */
[----:B------:R-:W-:Y:S01]  /*0710*/  IMAD.SHL.U32 R14, R10, 0x4, RZ ;  /* 0x000000040a0e7824 */ /* 0x000fe200078e00ff */
[----:B------:R-:W-:-:S02]  /*0720*/  IADD3 R20, P0, PT, R17, R10, RZ ;  /* 0x0000000a11147210 */ /* 0x000fc40007f1e0ff */
[--C-:B------:R-:W-:Y:S02]  /*0730*/  SHF.L.U64.HI R15, R10, 0x2, R21.reuse ;  /* 0x000000020a0f7819 */ /* 0x100fe40000010215 */
[----:B------:R-:W-:Y:S01]  /*0740*/  IADD3 R19, P1, PT, R17, R20, RZ ;  /* 0x0000001411137210 */ /* 0x000fe20007f3e0ff */
[----:B------:R-:W-:Y:S01]  /*0750*/  IMAD.X R21, RZ, RZ, R21, P0 ;  /* 0x000000ffff157224 */ /* 0x000fe200000e0615 */
[C---:B------:R-:W-:Y:S02]  /*0760*/  IADD3 R28, P0, PT, R16.reuse, R12, RZ ;  /* 0x0000000c101c7210 */ /* 0x040fe40007f1e0ff */
[----:B------:R-:W1:Y:S01]  /*0770*/  I2F.F64.U64 R14, R14 ;  /* 0x0000000e000e7312 */ /* 0x000e620000301800 */
[----:B0-----:R-:W-:Y:S02]  /*0780*/  DFMA R4, R4, R22, UR10 ;  /* 0x0000000a04047e2b */ /* 0x001fe40008000016 */
[----:B------:R-:W-:Y:S01]  /*0790*/  IMAD.X R29, R3, 0x1, R13, P0 ;  /* 0x00000001031d7824 */ /* 0x000fe200000e060d */
[----:B------:R-:W-:-:S05]  /*07a0*/  IADD3 R26, P0, PT, R16, R28, RZ ;  /* 0x0000001c101a7210 */ /* 0x000fca0007f1e0ff */
[----:B------:R-:W-:Y:S01]  /*07b0*/  IMAD.X R27, R3, 0x1, R29, P0 ;  /* 0x00000001031b7824 */ /* 0x000fe200000e061d */
[C---:B------:R-:W-:Y:S02]  /*07c0*/  DADD R6, R4.reuse, R22 ;  /* 0x0000000004067229 */ /* 0x040fe40000000016 */
[----:B------:R-:W-:Y:S02]  /*07d0*/  DADD R8, R4, R24 ;  /* 0x0000000004087229 */ /* 0x000fe40000000018 */
[----:B------:R-:W-:-:S03]  /*07e0*/  DFMA R10, R22, 3, R4 ;  /* 0x40080000160a782b */ /* 0x000fc60000000004 */
[----:B------:R0:W-:Y:S04]  /*07f0*/  STG.E.128 desc[UR4][R12.64], R4 ;  /* 0x000000040c007986 */ /* 0x0001e8000c101d04 */
[----:B------:R2:W-:Y:S01]  /*0800*/  STG.E.128 desc[UR4][R12.64+0x10], R8 ;  /* 0x000010080c007986 */ /* 0x0005e2000c101d04 */
[C---:B0-----:R-:W-:Y:S01]  /*0810*/  IMAD.SHL.U32 R6, R20.reuse, 0x4, RZ ;  /* 0x0000000414067824 */ /* 0x041fe200078e00ff */
[--C-:B------:R-:W-:Y:S01]  /*0820*/  SHF.L.U64.HI R7, R20, 0x2, R21.reuse ;  /* 0x0000000214077819 */ /* 0x100fe20000010215 */
[----:B------:R-:W-:Y:S01]  /*0830*/  IMAD.X R20, RZ, RZ, R21, P1 ;  /* 0x000000ffff147224 */ /* 0x000fe200008e0615 */
[----:B-1----:R-:W-:Y:S01]  /*0840*/  DFMA R4, R14, R22, UR10 ;  /* 0x0000000a0e047e2b */ /* 0x002fe20008000016 */
[C---:B--2---:R-:W-:Y:S01]  /*0850*/  IMAD.SHL.U32 R10, R19.reuse, 0x4, RZ ;  /* 0x00000004130a7824 */ /* 0x044fe200078e00ff */
[----:B------:R0:W1:Y:S02]  /*0860*/  I2F.F64.U64 R8, R6 ;  /* 0x0000000600087312 */ /* 0x0000640000301800 */
[----:B------:R-:W-:-:S04]  /*0870*/  SHF.L.U64.HI R11, R19, 0x2, R20 ;  /* 0x00000002130b7819 */ /* 0x000fc80000010214 */
[----:B------:R-:W-:Y:S02]  /*0880*/  DADD R12, R4, R24 ;  /* 0x00000000040c7229 */ /* 0x000fe40000000018 */
[----:B------:R-:W2:Y:S01]  /*0890*/  I2F.F64.U64 R10, R10 ;  /* 0x0000000a000a7312 */ /* 0x000ea20000301800 */
[----:B------:R-:W-:Y:S02]  /*08a0*/  DFMA R14, R22, 3, R4 ;  /* 0x40080000160e782b */ /* 0x000fe40000000004 */
[----:B0-----:R-:W-:Y:S02]  /*08b0*/  DADD R6, R4, R22 ;  /* 0x0000000004067229 */ /* 0x001fe40000000016 */
[----:B-1----:R-:W-:-:S03]  /*08c0*/  DFMA R8, R8, R22, UR10 ;  /* 0x0000000a08087e2b */ /* 0x002fc60008000016 */
[----:B------:R0:W-:Y:S04]  /*08d0*/  STG.E.128 desc[UR4][R28.64+0x10], R12 ;  /* 0x0000100c1c007986 */ /* 0x0001e8000c101d04 */
[----:B------:R2:W-:Y:S01]  /*08e0*/  STG.E.128 desc[UR4][R28.64], R4 ;  /* 0x000000041c007986 */ /* 0x0005e2000c101d04 */
[----:B0-----:R-:W-:Y:S02]  /*08f0*/  DADD R12, R8, R24 ;  /* 0x00000000080c7229 */ /* 0x001fe40000000018 */
[----:B------:R-:W-:Y:S02]  /*0900*/  DFMA R14, R22, 3, R8 ;  /* 0x40080000160e782b */ /* 0x000fe40000000008 */
[----:B--2---:R-:W-:Y:S01]  /*0910*/  DFMA R4, R10, R22, UR10 ;  /* 0x0000000a0a047e2b */ /* 0x004fe20008000016 */
[----:B------:R-:W-:Y:S01]  /*0920*/  IADD3 R28, P0, PT, R16, R26, RZ ;  /* 0x0000001a101c7210 */ /* 0x000fe20007f1e0ff */
[----:B------:R-:W-:-:S03]  /*0930*/  DADD R10, R8, R22 ;  /* 0x00000000080a7229 */ /* 0x000fc60000000016 */
[----:B------:R-:W-:Y:S01]  /*0940*/  STG.E.128 desc[UR4][R26.64+0x10], R12 ;  /* 0x0000100c1a007986 */ /* 0x000fe2000c101d04 */
[----:B------:R-:W-:Y:S01]  /*0950*/  IMAD.X R29, R3, 0x1, R27, P0 ;  /* 0x00000001031d7824 */ /* 0x000fe200000e061b */
[----:B------:R-:W-:Y:S01]  /*0960*/  IADD3 R19, P0, PT, R17, R19, RZ ;  /* 0x0000001311137210 */ /* 0x000fe20007f1e0ff */
[C---:B------:R-:W-:Y:S01]  /*0970*/  DADD R6, R4.reuse, R22 ;  /* 0x0000000004067229 */ /* 0x040fe20000000016 */
[----:B------:R0:W-:Y:S03]  /*0980*/  STG.E.128 desc[UR4][R26.64], R8 ;  /* 0x000000081a007986 */ /* 0x0001e6000c101d04 */
[----:B------:R-:W-:Y:S01]  /*0990*/  IMAD.X R20, RZ, RZ, R20, P0 ;  /* 0x000000ffff147224 */ /* 0x000fe200000e0614 */
[----:B------:R-:W-:Y:S02]  /*09a0*/  ISETP.GE.U32.AND P0, PT, R19, R0, PT ;  /* 0x000000001300720c */ /* 0x000fe40003f06070 */
[----:B------:R1:W-:Y:S02]  /*09b0*/  STG.E.128 desc[UR4][R28.64], R4 ;  /* 0x000000041c007986 */ /* 0x0003e4000c101d04 */
[----:B------:R-:W-:Y:S01]  /*09c0*/  ISETP.GE.U32.AND.EX P0, PT, R20, R2, PT, P0 ;  /* 0x000000021400720c */ /* 0x000fe20003f06100 */
[----:B0-----:R-:W-:-:S02]  /*09d0*/  DADD R8, R4, R24 ;  /* 0x0000000004087229 */ /* 0x001fc40000000018 */
[----:B------:R-:W-:-:S07]  /*09e0*/  DFMA R10, R22, 3, R4 ;  /* 0x40080000160a782b */ /* 0x000fce0000000004 */
[----:B------:R1:W-:Y:S03]  /*09f0*/  STG.E.128 desc[UR4][R28.64+0x10], R8 ;  /* 0x000010081c007986 */ /* 0x0003e6000c101d04 */
[----:B------:R-:W-:Y:S05]  /*0a00*/  @!P0 BRA `(.L_x_120) ;  /* 0xfffffffc00248947 */ /* 0x000fea000383ffff */
.L_x_113:
[----:B------:R-:W-:Y:S05]  /*0a10*/  BSYNC.RECONVERGENT B0 ;  /* 0x0000000000007941 */ /* 0x000fea0003800200 */
.L_x_112:
        /* <DEDUP_REMOVED lines=24> */
[----:B------:R-:W-:Y:S01]  /*0ba0*/  LOP3.LUT R26, R26, 0xfffffff8, RZ, 0xc0, !PT ;  /* 0xfffffff81a1a7812 */ /* 0x000fe200078ec0ff */
[----:B------:R-:W1:Y:S06]  /*0bb0*/  LDCU.64 UR6, c[0x0][0x390] ;  /* 0x00007200ff0677ac */ /* 0x000e6c0008000a00 */
[----:B------:R-:W2:Y:S01]  /*0bc0*/  LDC.64 R8, c[0x0][0x388] ;  /* 0x0000e200ff087b82 */ /* 0x000ea20000000a00 */
[----:B0-----:R-:W-:-:S04]  /*0bd0*/  LEA R5, P1, R0, R12, 0x5 ;  /* 0x0000000c00057211 */ /* 0x001fc800078228ff */
[----:B------:R-:W-:Y:S02]  /*0be0*/  IADD3 R5, P2, PT, R5, 0x20, RZ ;  /* 0x0000002005057810 */ /* 0x000fe40007f5e0ff */
[----:B------:R-:W-:Y:S01]  /*0bf0*/  LEA.HI.X R0, R0, R13, R2, 0x5, P1 ;  /* 0x0000000d00007211 */ /* 0x000fe200008f2c02 */
[----:B------:R-:W-:-:S04]  /*0c00*/  IMAD.MOV.U32 R2, RZ, RZ, R10 ;  /* 0x000000ffff027224 */ /* 0x000fc800078e000a */
[----:B-12---:R-:W-:-:S07]  /*0c10*/  IMAD.X R0, RZ, RZ, R0, P2 ;  /* 0x000000ffff007224 */ /* 0x006fce00010e0600 */
.L_x_122:
[C---:B--2---:R-:W-:Y:S01]  /*0c20*/  IADD3 R22, P1, PT, R4.reuse, 0x1, RZ ;  /* 0x0000000104167810 */ /* 0x044fe20007f3e0ff */
[----:B------:R-:W-:Y:S02]  /*0c30*/  IMAD.MOV.U32 R10, RZ, RZ, R4 ;  /* 0x000000ffff0a7224 */ /* 0x000fe400078e0004 */
[--C-:B------:R-:W-:Y:S02]  /*0c40*/  IMAD.MOV.U32 R11, RZ, RZ, R3.reuse ;  /* 0x000000ffff0b7224 */ /* 0x100fe400078e0003 */
[----:B------:R-:W-:Y:S01]  /*0c50*/  IMAD.X R23, RZ, RZ, R3, P1 ;  /* 0x000000ffff177224 */ /* 0x000fe200008e0603 */
[----:B------:R-:W-:Y:S01]  /*0c60*/  IADD3 R12, P1, PT, R4, 0x2, RZ ;  /* 0x00000002040c7810 */ /* 0x000fe20007f3e0ff */
[----:B------:R-:W0:Y:S01]  /*0c70*/  I2F.F64.U64 R14, R10 ;  /* 0x0000000a000e7312 */ /* 0x000e220000301800 */
[----:B------:R-:W-:Y:S02]  /*0c80*/  IMAD.MOV.U32 R28, RZ, RZ, R5 ;  /* 0x000000ffff1c7224 */ /* 0x000fe400078e0005 */
[----:B------:R-:W-:-:S02]  /*0c90*/  IMAD.MOV.U32 R29, RZ, RZ, R0 ;  /* 0x000000ffff1d7224 */ /* 0x000fc400078e0000 */
[--C-:B------:R-:W-:Y:S01]  /*0ca0*/  IMAD.X R13, RZ, RZ, R3.reuse, P1 ;  /* 0x000000ffff0d7224 */ /* 0x100fe200008e0603 */
[----:B------:R-:W-:Y:S02]  /*0cb0*/  IADD3 R20, P1, PT, R4, 0x3, RZ ;  /* 0x0000000304147810 */ /* 0x000fe40007f3e0ff */
[----:B------:R-:W1:Y:S01]  /*0cc0*/  I2F.F64.U64 R22, R22 ;  /* 0x0000001600167312 */ /* 0x000e620000301800 */
[----:B------:R-:W-:Y:S02]  /*0cd0*/  IADD3 R5, P3, PT, R28, 0x40, RZ ;  /* 0x000000401c057810 */ /* 0x000fe40007f7e0ff */
[----:B------:R-:W-:Y:S01]  /*0ce0*/  IMAD.X R21, RZ, RZ, R3, P1 ;  /* 0x000000ffff157224 */ /* 0x000fe200008e0603 */
[C---:B------:R-:W-:Y:S02]  /*0cf0*/  IADD3 R18, P1, PT, R4.reuse, 0x4, RZ ;  /* 0x0000000404127810 */ /* 0x040fe40007f3e0ff */
[----:B------:R-:W-:Y:S01]  /*0d00*/  IMAD.X R0, RZ, RZ, R29, P3 ;  /* 0x000000ffff007224 */ /* 0x000fe200018e061d */
[----:B0-----:R-:W-:Y:S01]  /*0d10*/  DFMA R14, R14, UR6, R8 ;  /* 0x000000060e0e7c2b */ /* 0x001fe20008000008 */
[----:B------:R-:W0:Y:S01]  /*0d20*/  I2F.F64.U64 R12, R12 ;  /* 0x0000000c000c7312 */ /* 0x000e220000301800 */
[----:B------:R-:W-:Y:S01]  /*0d30*/  IMAD.X R19, RZ, RZ, R3, P1 ;  /* 0x000000ffff137224 */ /* 0x000fe200008e0603 */
[----:B------:R-:W-:-:S04]  /*0d40*/  IADD3 R16, P1, PT, R4, 0x5, RZ ;  /* 0x0000000504107810 */ /* 0x000fc80007f3e0ff */
[----:B------:R2:W-:Y:S01]  /*0d50*/  STG.E.64 desc[UR4][R28.64+-0x20], R14 ;  /* 0xffffe00e1c007986 */ /* 0x0005e2000c101b04 */
[----:B------:R-:W-:Y:S01]  /*0d60*/  IMAD.X R17, RZ, RZ, R3, P1 ;  /* 0x000000ffff117224 */ /* 0x000fe200008e0603 */
[----:B------:R-:W-:Y:S01]  /*0d70*/  IADD3 R24, P1, PT, R4, 0x6, RZ ;  /* 0x0000000604187810 */ /* 0x000fe20007f3e0ff */
[----:B------:R-:W3:Y:S01]  /*0d80*/  I2F.F64.U64 R20, R20 ;  /* 0x0000001400147312 */ /* 0x000ee20000301800 */
[----:B-1----:R-:W-:-:S03]  /*0d90*/  DFMA R22, R22, UR6, R8 ;  /* 0x0000000616167c2b */ /* 0x002fc60008000008 */
[--C-:B------:R-:W-:Y:S01]  /*0da0*/  IMAD.X R25, RZ, RZ, R3.reuse, P1 ;  /* 0x000000ffff197224 */ /* 0x100fe200008e0603 */
[C---:B------:R-:W-:Y:S01]  /*0db0*/  IADD3 R10, P1, PT, R4.reuse, 0x7, RZ ;  /* 0x00000007040a7810 */ /* 0x040fe20007f3e0ff */
[--C-:B0-----:R-:W-:Y:S01]  /*0dc0*/  DFMA R12, R12, UR6, R8.reuse ;  /* 0x000000060c0c7c2b */ /* 0x101fe20008000008 */
[----:B------:R-:W-:Y:S01]  /*0dd0*/  IADD3 R4, P2, PT, R4, 0x8, RZ ;  /* 0x0000000804047810 */ /* 0x000fe20007f5e0ff */
[----:B------:R-:W0:Y:S01]  /*0de0*/  I2F.F64.U64 R18, R18 ;  /* 0x0000001200127312 */ /* 0x000e220000301800 */
[----:B------:R2:W-:Y:S01]  /*0df0*/  STG.E.64 desc[UR4][R28.64+-0x18], R22 ;  /* 0xffffe8161c007986 */ /* 0x0005e2000c101b04 */
[--C-:B------:R-:W-:Y:S01]  /*0e00*/  IMAD.X R11, RZ, RZ, R3.reuse, P1 ;  /* 0x000000ffff0b7224 */ /* 0x100fe200008e0603 */
[----:B------:R-:W-:Y:S01]  /*0e10*/  IADD3 R26, P1, PT, R26, -0x8, RZ ;  /* 0xfffffff81a1a7810 */ /* 0x000fe20007f3e0ff */
[----:B------:R-:W-:Y:S01]  /*0e20*/  IMAD.X R3, RZ, RZ, R3, P2 ;  /* 0x000000ffff037224 */ /* 0x000fe200010e0603 */
[----:B------:R2:W-:Y:S01]  /*0e30*/  STG.E.64 desc[UR4][R28.64+-0x10], R12 ;  /* 0xfffff00c1c007986 */ /* 0x0005e2000c101b04 */
[----:B---3--:R-:W-:-:S02]  /*0e40*/  DFMA R20, R20, UR6, R8 ;  /* 0x0000000614147c2b */ /* 0x008fc40008000008 */
[----:B------:R-:W1:Y:S01]  /*0e50*/  I2F.F64.U64 R16, R16 ;  /* 0x0000001000107312 */ /* 0x000e620000301800 */
[----:B------:R-:W-:Y:S02]  /*0e60*/  IADD3.X R2, PT, PT, R2, -0x1, RZ, P1, !PT ;  /* 0xffffffff02027810 */ /* 0x000fe40000ffe4ff */
[----:B------:R-:W-:Y:S02]  /*0e70*/  ISETP.NE.U32.AND P1, PT, R26, RZ, PT ;  /* 0x000000ff1a00720c */ /* 0x000fe40003f25070 */
[----:B------:R2:W-:Y:S01]  /*0e80*/  STG.E.64 desc[UR4][R28.64+-0x8], R20 ;  /* 0xfffff8141c007986 */ /* 0x0005e2000c101b04 */
[----:B0-----:R-:W-:Y:S02]  /*0e90*/  DFMA R18, R18, UR6, R8 ;  /* 0x0000000612127c2b */ /* 0x001fe40008000008 */
[----:B------:R-:W0:Y:S01]  /*0ea0*/  I2F.F64.U64 R24, R24 ;  /* 0x0000001800187312 */ /* 0x000e220000301800 */
[----:B------:R-:W-:-:S04]  /*0eb0*/  ISETP.NE.AND.EX P1, PT, R2, RZ, PT, P1 ;  /* 0x000000ff0200720c */ /* 0x000fc80003f25310 */
[----:B------:R2:W-:Y:S01]  /*0ec0*/  STG.E.64 desc[UR4][R28.64], R18 ;  /* 0x000000121c007986 */ /* 0x0005e2000c101b04 */
[--C-:B-1----:R-:W-:Y:S02]  /*0ed0*/  DFMA R16, R16, UR6, R8.reuse ;  /* 0x0000000610107c2b */ /* 0x102fe40008000008 */
[----:B------:R-:W1:Y:S05]  /*0ee0*/  I2F.F64.U64 R10, R10 ;  /* 0x0000000a000a7312 */ /* 0x000e6a0000301800 */
[----:B------:R2:W-:Y:S01]  /*0ef0*/  STG.E.64 desc[UR4][R28.64+0x8], R16 ;  /* 0x000008101c007986 */ /* 0x0005e2000c101b04 */
[----:B0-----:R-:W-:-:S07]  /*0f00*/  DFMA R24, R24, UR6, R8 ;  /* 0x0000000618187c2b */ /* 0x001fce0008000008 */
[----:B------:R2:W-:Y:S01]  /*0f10*/  STG.E.64 desc[UR4][R28.64+0x10], R24 ;  /* 0x000010181c007986 */ /* 0x0005e2000c101b04 */
[----:B-1----:R-:W-:-:S07]  /*0f20*/  DFMA R10, R10, UR6, R8 ;  /* 0x000000060a0a7c2b */ /* 0x002fce0008000008 */
[----:B------:R2:W-:Y:S01]  /*0f30*/  STG.E.64 desc[UR4][R28.64+0x18], R10 ;  /* 0x0000180a1c007986 */ /* 0x0005e2000c101b04 */
[----:B------:R-:W-:Y:S05]  /*0f40*/  @P1 BRA `(.L_x_122) ;  /* 0xfffffffc00341947 */ /* 0x000fea000383ffff */
.L_x_121:
[----:B------:R-:W-:Y:S05]  /*0f50*/  @!P0 EXIT ;  /* 0x000000000000894d */ /* 0x000fea0003800000 */
[----:B------:R-:W-:Y:S02]  /*0f60*/  ISETP.GE.U32.AND P1, PT, R6, 0x4, PT ;  /* 0x000000040600780c */ /* 0x000fe40003f26070 */
[----:B------:R-:W-:Y:S02]  /*0f70*/  LOP3.LUT R0, R7, 0x3, RZ, 0xc0, !PT ;  /* 0x0000000307007812 */ /* 0x000fe400078ec0ff */
[----:B------:R-:W-:Y:S02]  /*0f80*/  ISETP.GE.U32.AND.EX P1, PT, RZ, RZ, PT, P1 ;  /* 0x000000ffff00720c */ /* 0x000fe40003f26110 */
[----:B------:R-:W-:-:S04]  /*0f90*/  ISETP.NE.U32.AND P0, PT, R0, RZ, PT ;  /* 0x000000ff0000720c */ /* 0x000fc80003f05070 */
[----:B------:R-:W-:-:S07]  /*0fa0*/  ISETP.NE.AND.EX P0, PT, RZ, RZ, PT, P0 ;  /* 0x000000ffff00720c */ /* 0x000fce0003f05300 */
[----:B------:R-:W-:Y:S06]  /*0fb0*/  @!P1 BRA `(.L_x_123) ;  /* 0x0000000000689947 */ /* 0x000fec0003800000 */
[C---:B--2---:R-:W-:Y:S01]  /*0fc0*/  IADD3 R14, P1, PT, R4.reuse, 0x1, RZ ;  /* 0x00000001040e7810 */ /* 0x044fe20007f3e0ff */
[----:B------:R-:W0:Y:S01]  /*0fd0*/  LDC.64 R8, c[0x0][0x380] ;  /* 0x0000e000ff087b82 */ /* 0x000e220000000a00 */
[----:B------:R-:W-:Y:S01]  /*0fe0*/  IMAD.MOV.U32 R2, RZ, RZ, R4 ;  /* 0x000000ffff027224 */ /* 0x000fe200078e0004 */
[----:B------:R-:W1:Y:S02]  /*0ff0*/  LDCU.64 UR6, c[0x0][0x390] ;  /* 0x00007200ff0677ac */ /* 0x000e640008000a00 */
[--C-:B------:R-:W-:Y:S01]  /*1000*/  IMAD.X R15, RZ, RZ, R3.reuse, P1 ;  /* 0x000000ffff0f7224 */ /* 0x100fe200008e0603 */
[C---:B------:R-:W-:Y:S01]  /*1010*/  IADD3 R20, P1, PT, R4.reuse, 0x2, RZ ;  /* 0x0000000204147810 */ /* 0x040fe20007f3e0ff */
[----:B------:R-:W1:Y:S02]  /*1020*/  I2F.F64.U64 R12, R2 ;  /* 0x00000002000c7312 */ /* 0x000e640000301800 */
[----:B------:R-:W1:Y:S02]  /*1030*/  LDC.64 R10, c[0x0][0x388] ;  /* 0x0000e200ff0a7b82 */ /* 0x000e640000000a00 */
[----:B------:R-:W-:Y:S01]  /*1040*/  IMAD.X R21, RZ, RZ, R3, P1 ;  /* 0x000000ffff157224 */ /* 0x000fe200008e0603 */
[----:B------:R-:W-:-:S03]  /*1050*/  IADD3 R22, P1, PT, R4, 0x3, RZ ;  /* 0x0000000304167810 */ /* 0x000fc60007f3e0ff */
[----:B------:R-:W2:Y:S02]  /*1060*/  I2F.F64.U64 R14, R14 ;  /* 0x0000000e000e7312 */ /* 0x000ea40000301800 */
[----:B------:R-:W-:-:S06]  /*1070*/  IMAD.X R23, RZ, RZ, R3, P1 ;  /* 0x000000ffff177224 */ /* 0x000fcc00008e0603 */
[----:B------:R-:W3:Y:S01]  /*1080*/  I2F.F64.U64 R16, R20 ;  /* 0x0000001400107312 */ /* 0x000ee20000301800 */
[----:B0-----:R-:W-:-:S04]  /*1090*/  LEA R8, P1, R4, R8, 0x3 ;  /* 0x0000000804087211 */ /* 0x001fc800078218ff */
[----:B------:R-:W-:-:S03]  /*10a0*/  LEA.HI.X R9, R4, R9, R3, 0x3, P1 ;  /* 0x0000000904097211 */ /* 0x000fc600008f1c03 */
[----:B------:R-:W0:Y:S01]  /*10b0*/  I2F.F64.U64 R18, R22 ;  /* 0x0000001600127312 */ /* 0x000e220000301800 */
[----:B------:R-:W-:Y:S01]  /*10c0*/  IADD3 R4, P1, PT, R4, 0x4, RZ ;  /* 0x0000000404047810 */ /* 0x000fe20007f3e0ff */
[--C-:B-1----:R-:W-:Y:S02]  /*10d0*/  DFMA R12, R12, UR6, R10.reuse ;  /* 0x000000060c0c7c2b */ /* 0x102fe4000800000a */
[--C-:B--2---:R-:W-:Y:S02]  /*10e0*/  DFMA R14, R14, UR6, R10.reuse ;  /* 0x000000060e0e7c2b */ /* 0x104fe4000800000a */
[----:B------:R-:W-:Y:S01]  /*10f0*/  IMAD.X R3, RZ, RZ, R3, P1 ;  /* 0x000000ffff037224 */ /* 0x000fe200008e0603 */
[--C-:B---3--:R-:W-:Y:S02]  /*1100*/  DFMA R16, R16, UR6, R10.reuse ;  /* 0x0000000610107c2b */ /* 0x108fe4000800000a */
[----:B------:R1:W-:Y:S04]  /*1110*/  STG.E.64 desc[UR4][R8.64], R12 ;  /* 0x0000000c08007986 */ /* 0x0003e8000c101b04 */
[----:B------:R1:W-:Y:S01]  /*1120*/  STG.E.64 desc[UR4][R8.64+0x8], R14 ;  /* 0x0000080e08007986 */ /* 0x0003e2000c101b04 */
[----:B0-----:R-:W-:-:S03]  /*1130*/  DFMA R18, R18, UR6, R10 ;  /* 0x0000000612127c2b */ /* 0x001fc6000800000a */
[----:B------:R1:W-:Y:S04]  /*1140*/  STG.E.64 desc[UR4][R8.64+0x10], R16 ;  /* 0x0000101008007986 */ /* 0x0003e8000c101b04 */
[----:B------:R1:W-:Y:S04]  /*1150*/  STG.E.64 desc[UR4][R8.64+0x18], R18 ;  /* 0x0000181208007986 */ /* 0x0003e8000c101b04 */
.L_x_123:
[----:B------:R-:W-:Y:S05]  /*1160*/  @!P0 EXIT ;  /* 0x000000000000894d */ /* 0x000fea0003800000 */
[----:B------:R-:W-:Y:S02]  /*1170*/  ISETP.NE.U32.AND P0, PT, R0, 0x1, PT ;  /* 0x000000010000780c */ /* 0x000fe40003f05070 */
[----:B------:R-:W-:Y:S02]  /*1180*/  LOP3.LUT R7, R7, 0x1, RZ, 0xc0, !PT ;  /* 0x0000000107077812 */ /* 0x000fe400078ec0ff */
[----:B------:R-:W-:Y:S02]  /*1190*/  ISETP.NE.AND.EX P0, PT, RZ, RZ, PT, P0 ;  /* 0x000000ffff00720c */ /* 0x000fe40003f05300 */
[----:B------:R-:W-:-:S04]  /*11a0*/  ISETP.NE.U32.AND P1, PT, R7, 0x1, PT ;  /* 0x000000010700780c */ /* 0x000fc80003f25070 */
[----:B------:R-:W-:-:S07]  /*11b0*/  ISETP.NE.U32.AND.EX P1, PT, RZ, RZ, PT, P1 ;  /* 0x000000ffff00720c */ /* 0x000fce0003f25110 */
[----:B------:R-:W-:Y:S06]  /*11c0*/  @!P0 BRA `(.L_x_124) ;  /* 0x0000000000408947 */ /* 0x000fec0003800000 */
[----:B--2---:R-:W0:Y:S01]  /*11d0*/  LDC.64 R10, c[0x0][0x380] ;  /* 0x0000e000ff0a7b82 */ /* 0x004e220000000a00 */
[C---:B-1----:R-:W-:Y:S01]  /*11e0*/  IADD3 R12, P0, PT, R4.reuse, 0x1, RZ ;  /* 0x00000001040c7810 */ /* 0x042fe20007f1e0ff */
[----:B------:R-:W-:Y:S01]  /*11f0*/  IMAD.MOV.U32 R2, RZ, RZ, R4 ;  /* 0x000000ffff027224 */ /* 0x000fe200078e0004 */
[----:B------:R-:W1:Y:S03]  /*1200*/  LDCU.64 UR6, c[0x0][0x390] ;  /* 0x00007200ff0677ac */ /* 0x000e660008000a00 */
[----:B------:R-:W-:Y:S01]  /*1210*/  IMAD.X R13, RZ, RZ, R3, P0 ;  /* 0x000000ffff0d7224 */ /* 0x000fe200000e0603 */
[----:B------:R-:W1:Y:S01]  /*1220*/  I2F.F64.U64 R6, R2 ;  /* 0x0000000200067312 */ /* 0x000e620000301800 */
[----:B------:R-:W1:Y:S07]  /*1230*/  LDC.64 R8, c[0x0][0x388] ;  /* 0x0000e200ff087b82 */ /* 0x000e6e0000000a00 */
[----:B------:R-:W2:Y:S01]  /*1240*/  I2F.F64.U64 R12, R12 ;  /* 0x0000000c000c7312 */ /* 0x000ea20000301800 */
[----:B0-----:R-:W-:-:S04]  /*1250*/  LEA R10, P0, R4, R10, 0x3 ;  /* 0x0000000a040a7211 */ /* 0x001fc800078018ff */
[C-C-:B------:R-:W-:Y:S02]  /*1260*/  LEA.HI.X R11, R4.reuse, R11, R3.reuse, 0x3, P0 ;  /* 0x0000000b040b7211 */ /* 0x140fe400000f1c03 */
[----:B------:R-:W-:Y:S01]  /*1270*/  IADD3 R4, P0, PT, R4, 0x2, RZ ;  /* 0x0000000204047810 */ /* 0x000fe20007f1e0ff */
[--C-:B-1----:R-:W-:Y:S02]  /*1280*/  DFMA R6, R6, UR6, R8.reuse ;  /* 0x0000000606067c2b */ /* 0x102fe40008000008 */
[----:B--2---:R-:W-:Y:S02]  /*1290*/  DFMA R8, R12, UR6, R8 ;  /* 0x000000060c087c2b */ /* 0x004fe40008000008 */
[----:B------:R-:W-:-:S03]  /*12a0*/  IMAD.X R3, RZ, RZ, R3, P0 ;  /* 0x000000ffff037224 */ /* 0x000fc600000e0603 */
[----:B------:R0:W-:Y:S04]  /*12b0*/  STG.E.64 desc[UR4][R10.64], R6 ;  /* 0x000000060a007986 */ /* 0x0001e8000c101b04 */
[----:B------:R0:W-:Y:S02]  /*12c0*/  STG.E.64 desc[UR4][R10.64+0x8], R8 ;  /* 0x000008080a007986 */ /* 0x0001e4000c101b04 */
.L_x_124:
[----:B------:R-:W-:Y:S05]  /*12d0*/  @P1 EXIT ;  /* 0x000000000000194d */ /* 0x000fea0003800000 */
[----:B01----:R-:W0:Y:S01]  /*12e0*/  LDC.64 R8, c[0x0][0x380] ;  /* 0x0000e000ff087b82 */ /* 0x003e220000000a00 */
[----:B------:R-:W-:Y:S01]  /*12f0*/  IMAD.MOV.U32 R2, RZ, RZ, R4 ;  /* 0x000000ffff027224 */ /* 0x000fe200078e0004 */
[----:B------:R-:W1:Y:S03]  /*1300*/  LDCU.64 UR6, c[0x0][0x390] ;  /* 0x00007200ff0677ac */ /* 0x000e660008000a00 */
[----:B------:R-:W1:Y:S03]  /*1310*/  I2F.F64.U64 R6, R2 ;  /* 0x0000000200067312 */ /* 0x000e660000301800 */
[----:B--2---:R-:W1:Y:S01]  /*1320*/  LDC.64 R10, c[0x0][0x388] ;  /* 0x0000e200ff0a7b82 */ /* 0x004e620000000a00 */
[----:B0-----:R-:W-:-:S04]  /*1330*/  LEA R8, P0, R4, R8, 0x3 ;  /* 0x0000000804087211 */ /* 0x001fc800078018ff */
[----:B------:R-:W-:Y:S01]  /*1340*/  LEA.HI.X R9, R4, R9, R3, 0x3, P0 ;  /* 0x0000000904097211 */ /* 0x000fe200000f1c03 */
[----:B-1----:R-:W-:-:S07]  /*1350*/  DFMA R6, R6, UR6, R10 ;  /* 0x0000000606067c2b */ /* 0x002fce000800000a */
[----:B------:R-:W-:Y:S01]  /*1360*/  STG.E.64 desc[UR4][R8.64], R6 ;  /* 0x0000000608007986 */ /* 0x000fe2000c101b04 */
[----:B------:R-:W-:Y:S05]  /*1370*/  EXIT ;  /* 0x000000000000794d */ /* 0x000fea0003800000 */
        .weak           $__internal_8_$__cuda_sm20_div_u64
        .type           $__internal_8_$__cuda_sm20_div_u64,@function
        .size           $__internal_8_$__cuda_sm20_div_u64,(.L_x_163 - $__internal_8_$__cuda_sm20_div_u64)
$__internal_8_$__cuda_sm20_div_u64:
        /* <DEDUP_REMOVED lines=42> */
[-C--:B------:R-:W-:Y:S01]  /*1620*/  IMAD R12, R7, R17.reuse, R9 ;  /* 0x00000011070c7224 */ /* 0x080fe200078e0209 */
[----:B------:R-:W-:Y:S02]  /*1630*/  IADD3 R9, P2, PT, R10, 0x1, RZ ;  /* 0x000000010a097810 */ /* 0x000fe40007f5e0ff */
[----:B------:R-:W-:Y:S01]  /*1640*/  IADD3 R4, P1, PT, -R17, R14, RZ ;  /* 0x0000000e11047210 */ /* 0x000fe20007f3e1ff */
[----:B------:R-:W-:Y:S01]  /*1650*/  IMAD.X R12, R5, 0x1, ~R12, P0 ;  /* 0x00000001050c7824 */ /* 0x000fe200000e0e0c */
[----:B------:R-:W-:Y:S01]  /*1660*/  ISETP.GE.U32.AND P0, PT, R14, R17, PT ;  /* 0x000000110e00720c */ /* 0x000fe20003f06070 */
[----:B------:R-:W-:-:S03]  /*1670*/  IMAD.X R8, RZ, RZ, R7, P2 ;  /* 0x000000ffff087224 */ /* 0x000fc600010e0607 */
[C---:B------:R-:W-:Y:S02]  /*1680*/  ISETP.GE.U32.AND.EX P0, PT, R12.reuse, RZ, PT, P0 ;  /* 0x000000ff0c00720c */ /* 0x040fe40003f06100 */
[----:B------:R-:W-:Y:S02]  /*1690*/  IADD3.X R5, PT, PT, R12, -0x1, RZ, P1, !PT ;  /* 0xffffffff0c057810 */ /* 0x000fe40000ffe4ff */
[----:B------:R-:W-:Y:S02]  /*16a0*/  SEL R4, R4, R14, P0 ;  /* 0x0000000e04047207 */ /* 0x000fe40000000000 */
[----:B------:R-:W-:Y:S02]  /*16b0*/  SEL R9, R9, R10, P0 ;  /* 0x0000000a09097207 */ /* 0x000fe40000000000 */
[----:B------:R-:W-:Y:S02]  /*16c0*/  SEL R5, R5, R12, P0 ;  /* 0x0000000c05057207 */ /* 0x000fe40000000000 */
[----:B------:R-:W-:Y:S01]  /*16d0*/  SEL R8, R8, R7, P0 ;  /* 0x0000000708087207 */ /* 0x000fe20000000000 */
[----:B------:R-:W-:Y:S01]  /*16e0*/  IMAD.MOV.U32 R7, RZ, RZ, 0x0 ;  /* 0x00000000ff077424 */ /* 0x000fe200078e00ff */
[----:B------:R-:W-:-:S02]  /*16f0*/  ISETP.GE.U32.AND P0, PT, R4, R17, PT ;  /* 0x000000110400720c */ /* 0x000fc40003f06070 */
[----:B------:R-:W-:Y:S02]  /*1700*/  IADD3 R4, P2, PT, R9, 0x1, RZ ;  /* 0x0000000109047810 */ /* 0x000fe40007f5e0ff */
[----:B------:R-:W-:Y:S02]  /*1710*/  ISETP.GE.U32.AND.EX P0, PT, R5, RZ, PT, P0 ;  /* 0x000000ff0500720c */ /* 0x000fe40003f06100 */
[----:B------:R-:W-:Y:S01]  /*1720*/  ISETP.NE.U32.AND P1, PT, R17, RZ, PT ;  /* 0x000000ff1100720c */ /* 0x000fe20003f25070 */
[----:B------:R-:W-:Y:S01]  /*1730*/  IMAD.X R5, RZ, RZ, R8, P2 ;  /* 0x000000ffff057224 */ /* 0x000fe200010e0608 */
[----:B------:R-:W-:Y:S02]  /*1740*/  SEL R4, R4, R9, P0 ;  /* 0x0000000904047207 */ /* 0x000fe40000000000 */
[----:B------:R-:W-:Y:S02]  /*1750*/  ISETP.NE.AND.EX P1, PT, RZ, RZ, PT, P1 ;  /* 0x000000ffff00720c */ /* 0x000fe40003f25310 */
[----:B------:R-:W-:-:S02]  /*1760*/  SEL R5, R5, R8, P0 ;  /* 0x0000000805057207 */ /* 0x000fc40000000000 */
[----:B------:R-:W-:Y:S02]  /*1770*/  SEL R4, R4, 0xffffffff, P1 ;  /* 0xffffffff04047807 */ /* 0x000fe40000800000 */
[----:B------:R-:W-:Y:S01]  /*1780*/  SEL R5, R5, 0xffffffff, P1 ;  /* 0xffffffff05057807 */ /* 0x000fe20000800000 */
[----:B------:R-:W-:Y:S06]  /*1790*/  RET.REL.NODEC R6 `(arange_f64_vec4) ;  /* 0xffffffe806187950 */ /* 0x000fec0003c3ffff */
.L_x_125:
        /* <DEDUP_REMOVED lines=14> */
.L_x_163:


//--------------------- .text.arange_f32_vec4     --------------------------
	.section	.text.arange_f32_vec4,"ax",@progbits
	.align	128
        .global         arange_f32_vec4
        .type           arange_f32_vec4,@function
        .size           arange_f32_vec4,(.L_x_164 - arange_f32_vec4)
        .other          arange_f32_vec4,@"STO_CUDA_ENTRY STV_DEFAULT"
arange_f32_vec4:
.text.arange_f32_vec4:
        /* <DEDUP_REMOVED lines=8> */
[----:B------:R-:W4:Y:S06]  /*0080*/  LDCU UR9, c[0x0][0x388] ;  /* 0x00007100ff0977ac */ /* 0x000f2c0008000800 */
        /* <DEDUP_REMOVED lines=43> */
.L_x_129:
[----:B------:R-:W-:-:S07]  /*0340*/  MOV R6, 0x360 ;  /* 0x0000036000067802 */ /* 0x000fce0000000f00 */
[----:B------:R-:W-:Y:S05]  /*0350*/  CALL.REL.NOINC `($__internal_9_$__cuda_sm20_div_u64) ;  /* 0x0000000c00d47944 */ /* 0x000fea0003c00000 */
[----:B------:R-:W-:Y:S02]  /*0360*/  IMAD.MOV.U32 R8, RZ, RZ, R5 ;  /* 0x000000ffff087224 */ /* 0x000fe400078e0005 */
[----:B------:R-:W-:-:S07]  /*0370*/  IMAD.MOV.U32 R9, RZ, RZ, R10 ;  /* 0x000000ffff097224 */ /* 0x000fce00078e000a */
.L_x_130:
[----:B------:R-:W-:Y:S05]  /*0380*/  BSYNC.RECONVERGENT B1 ;  /* 0x0000000000017941 */ /* 0x000fea0003800200 */
.L_x_128:
[----:B------:R-:W-:Y:S01]  /*0390*/  IADD3 R6, P0, PT, R8, R3, RZ ;  /* 0x0000000308067210 */ /* 0x000fe20007f1e0ff */
[----:B------:R-:W0:Y:S01]  /*03a0*/  LDC R5, c[0x0][0x38c] ;  /* 0x0000e300ff057b82 */ /* 0x000e220000000800 */
        /* <DEDUP_REMOVED lines=9> */
[----:B0-----:R-:W-:-:S12]  /*0440*/  FADD R3, R5, R5 ;  /* 0x0000000505037221 */ /* 0x001fd80000000000 */
[----:B------:R-:W-:Y:S05]  /*0450*/  @!P1 BRA `(.L_x_132) ;  /* 0x00000000007c9947 */ /* 0x000fea0003800000 */
[----:B------:R-:W0:Y:S01]  /*0460*/  LDCU.64 UR6, c[0x0][0x380] ;  /* 0x00007000ff0677ac */ /* 0x000e220008000a00 */
[----:B------:R-:W-:Y:S01]  /*0470*/  VIADD R6, R6, 0x1 ;  /* 0x0000000106067836 */ /* 0x000fe20000000000 */
[--C-:B------:R-:W-:Y:S01]  /*0480*/  SHF.R.U32.HI R16, RZ, 0x1e, R4.reuse ;  /* 0x0000001eff107819 */ /* 0x100fe20000011604 */
[----:B------:R-:W-:Y:S02]  /*0490*/  IMAD.SHL.U32 R15, R4, 0x4, RZ ;  /* 0x00000004040f7824 */ /* 0x000fe400078e00ff */
[----:B------:R-:W-:Y:S01]  /*04a0*/  IMAD.MOV.U32 R14, RZ, RZ, RZ ;  /* 0x000000ffff0e7224 */ /* 0x000fe200078e00ff */
[----:B------:R-:W-:Y:S01]  /*04b0*/  LOP3.LUT R6, R6, 0x3, RZ, 0xc0, !PT ;  /* 0x0000000306067812 */ /* 0x000fe200078ec0ff */
[----:B------:R-:W-:Y:S02]  /*04c0*/  IMAD.MOV.U32 R28, RZ, RZ, R4 ;  /* 0x000000ffff1c7224 */ /* 0x000fe400078e0004 */
[----:B------:R-:W-:Y:S01]  /*04d0*/  IMAD.MOV.U32 R29, RZ, RZ, RZ ;  /* 0x000000ffff1d7224 */ /* 0x000fe200078e00ff */
[----:B0-----:R-:W-:-:S04]  /*04e0*/  LEA R17, P1, R4, UR6, 0x4 ;  /* 0x0000000604117c11 */ /* 0x001fc8000f8220ff */
[----:B------:R-:W-:-:S09]  /*04f0*/  LEA.HI.X R18, R4, UR7, RZ, 0x4, P1 ;  /* 0x0000000704127c11 */ /* 0x000fd200088f24ff */
.L_x_133:
[----:B0-----:R-:W-:Y:S01]  /*0500*/  IMAD.MOV.U32 R12, RZ, RZ, R15 ;  /* 0x000000ffff0c7224 */ /* 0x001fe200078e000f */
[----:B------:R-:W-:Y:S01]  /*0510*/  IADD3 R6, P1, PT, R6, -0x1, RZ ;  /* 0xffffffff06067810 */ /* 0x000fe20007f3e0ff */
[----:B------:R-:W-:Y:S01]  /*0520*/  IMAD.MOV.U32 R13, RZ, RZ, R16 ;  /* 0x000000ffff0d7224 */ /* 0x000fe200078e0010 */
[----:B------:R-:W-:Y:S02]  /*0530*/  IADD3 R28, P2, PT, R0, R28, RZ ;  /* 0x0000001c001c7210 */ /* 0x000fe40007f5e0ff */
[----:B------:R-:W-:Y:S01]  /*0540*/  IADD3.X R14, PT, PT, R14, -0x1, RZ, P1, !PT ;  /* 0xffffffff0e0e7810 */ /* 0x000fe20000ffe4ff */
[----:B------:R0:W1:Y:S01]  /*0550*/  I2F.U64 R8, R12 ;  /* 0x0000000c00087312 */ /* 0x0000620000301000 */
[----:B------:R-:W-:Y:S01]  /*0560*/  ISETP.NE.U32.AND P1, PT, R6, RZ, PT ;  /* 0x000000ff0600720c */ /* 0x000fe20003f25070 */
[----:B------:R-:W-:Y:S01]  /*0570*/  IMAD.X R29, RZ, RZ, R29, P2 ;  /* 0x000000ffff1d7224 */ /* 0x000fe200010e061d */
[----:B------:R-:W-:Y:S02]  /*0580*/  LEA R15, P4, R0, R15, 0x2 ;  /* 0x0000000f000f7211 */ /* 0x000fe400078810ff */
[----:B------:R-:W-:-:S02]  /*0590*/  ISETP.NE.AND.EX P1, PT, R14, RZ, PT, P1 ;  /* 0x000000ff0e00720c */ /* 0x000fc40003f25310 */
[C---:B------:R-:W-:Y:S01]  /*05a0*/  LEA.HI.X R16, R0.reuse, R16, RZ, 0x2, P4 ;  /* 0x0000001000107211 */ /* 0x040fe200020f14ff */
[----:B0-----:R-:W-:Y:S01]  /*05b0*/  IMAD.MOV.U32 R12, RZ, RZ, R17 ;  /* 0x000000ffff0c7224 */ /* 0x001fe200078e0011 */
[----:B------:R-:W-:Y:S01]  /*05c0*/  LEA R17, P3, R0, R17, 0x4 ;  /* 0x0000001100117211 */ /* 0x000fe200078620ff */
[----:B------:R-:W-:Y:S02]  /*05d0*/  IMAD.MOV.U32 R13, RZ, RZ, R18 ;  /* 0x000000ffff0d7224 */ /* 0x000fe400078e0012 */
[----:B-1----:R-:W-:Y:S01]  /*05e0*/  FFMA R8, R8, R5, UR8 ;  /* 0x0000000808087e23 */ /* 0x002fe20008000005 */
[----:B------:R-:W-:-:S03]  /*05f0*/  LEA.HI.X R18, R0, R18, RZ, 0x4, P3 ;  /* 0x0000001200127211 */ /* 0x000fc600018f24ff */
[C---:B------:R-:W-:Y:S01]  /*0600*/  FADD R9, R8.reuse, R5 ;  /* 0x0000000508097221 */ /* 0x040fe20000000000 */
[----:B------:R-:W-:Y:S01]  /*0610*/  FADD R10, R8, R3 ;  /* 0x00000003080a7221 */ /* 0x000fe20000000000 */
[----:B------:R-:W-:-:S05]  /*0620*/  FFMA R11, R5, 3, R8 ;  /* 0x40400000050b7823 */ /* 0x000fca0000000008 */
[----:B------:R0:W-:Y:S01]  /*0630*/  STG.E.128 desc[UR4][R12.64], R8 ;  /* 0x000000080c007986 */ /* 0x0001e2000c101d04 */
[----:B------:R-:W-:Y:S05]  /*0640*/  @P1 BRA `(.L_x_133) ;  /* 0xfffffffc00ac1947 */ /* 0x000fea000383ffff */
.L_x_132:
[----:B------:R-:W-:Y:S05]  /*0650*/  BSYNC.RECONVERGENT B1 ;  /* 0x0000000000017941 */ /* 0x000fea0003800200 */
.L_x_131:
[----:B------:R-:W-:Y:S05]  /*0660*/  @!P0 BRA `(.L_x_127) ;  /* 0x0000000000d48947 */ /* 0x000fea0003800000 */
[----:B------:R-:W-:Y:S01]  /*0670*/  IMAD.SHL.U32 R23, R0, 0x10, RZ ;  /* 0x0000001000177824 */ /* 0x000fe200078e00ff */
[----:B------:R-:W-:-:S07]  /*0680*/  SHF.R.U32.HI R22, RZ, 0x1c, R0 ;  /* 0x0000001cff167819 */ /* 0x000fce0000011600 */
.L_x_134:
[----:B0-----:R-:W-:Y:S01]  /*0690*/  IADD3 R9, P0, PT, R0, R28, RZ ;  /* 0x0000001c00097210 */ /* 0x001fe20007f1e0ff */
[C---:B------:R-:W-:Y:S01]  /*06a0*/  IMAD.SHL.U32 R12, R28.reuse, 0x4, RZ ;  /* 0x000000041c0c7824 */ /* 0x040fe200078e00ff */
[----:B------:R-:W-:-:S03]  /*06b0*/  SHF.L.U64.HI R13, R28, 0x2, R29 ;  /* 0x000000021c0d7819 */ /* 0x000fc6000001021d */
[----:B------:R-:W-:Y:S01]  /*06c0*/  IMAD.X R6, RZ, RZ, R29, P0 ;  /* 0x000000ffff067224 */ /* 0x000fe200000e061d */
[----:B------:R-:W-:Y:S01]  /*06d0*/  IADD3 R25, P0, PT, R0, R9, RZ ;  /* 0x0000000900197210 */ /* 0x000fe20007f1e0ff */
[----:B------:R-:W0:Y:S01]  /*06e0*/  I2F.U64 R12, R12 ;  /* 0x0000000c000c7312 */ /* 0x000e220000301000 */
[C---:B------:R-:W-:Y:S02]  /*06f0*/  IMAD.SHL.U32 R10, R9.reuse, 0x4, RZ ;  /* 0x00000004090a7824 */ /* 0x040fe400078e00ff */
[--C-:B------:R-:W-:Y:S01]  /*0700*/  SHF.L.U64.HI R11, R9, 0x2, R6.reuse ;  /* 0x00000002090b7819 */ /* 0x100fe20000010206 */
[----:B------:R-:W-:Y:S02]  /*0710*/  IMAD.X R6, RZ, RZ, R6, P0 ;  /* 0x000000ffff067224 */ /* 0x000fe400000e0606 */
[C---:B------:R-:W-:Y:S02]  /*0720*/  IMAD.SHL.U32 R8, R25.reuse, 0x4, RZ ;  /* 0x0000000419087824 */ /* 0x040fe400078e00ff */
[----:B------:R-:W1:Y:S01]  /*0730*/  I2F.U64 R10, R10 ;  /* 0x0000000a000a7312 */ /* 0x000e620000301000 */
[----:B------:R-:W-:-:S02]  /*0740*/  SHF.L.U64.HI R9, R25, 0x2, R6 ;  /* 0x0000000219097819 */ /* 0x000fc40000010206 */
[----:B------:R-:W-:Y:S01]  /*0750*/  IADD3 R25, P0, PT, R0, R25, RZ ;  /* 0x0000001900197210 */ /* 0x000fe20007f1e0ff */
[----:B0-----:R-:W-:-:S04]  /*0760*/  FFMA R16, R12, R5, UR9 ;  /* 0x000000090c107e23 */ /* 0x001fc80008000005 */
[----:B------:R-:W-:Y:S01]  /*0770*/  IMAD.X R6, RZ, RZ, R6, P0 ;  /* 0x000000ffff067224 */ /* 0x000fe200000e0606 */
[----:B------:R-:W-:Y:S01]  /*0780*/  LEA R14, P0, R28, UR10, 0x4 ;  /* 0x0000000a1c0e7c11 */ /* 0x000fe2000f8020ff */
[C---:B------:R-:W-:Y:S01]  /*0790*/  IMAD.SHL.U32 R12, R25.reuse, 0x4, RZ ;  /* 0x00000004190c7824 */ /* 0x040fe200078e00ff */
[----:B------:R1:W0:Y:S01]  /*07a0*/  I2F.U64 R24, R8 ;  /* 0x0000000800187312 */ /* 0x0002220000301000 */
[C---:B------:R-:W-:Y:S01]  /*07b0*/  FADD R17, R16.reuse, R5 ;  /* 0x0000000510117221 */ /* 0x040fe20000000000 */
[----:B------:R-:W-:Y:S01]  /*07c0*/  SHF.L.U64.HI R13, R25, 0x2, R6 ;  /* 0x00000002190d7819 */ /* 0x000fe20000010206 */
[----:B------:R-:W-:Y:S01]  /*07d0*/  FADD R18, R16, R3 ;  /* 0x0000000310127221 */ /* 0x000fe20000000000 */
[----:B------:R-:W-:Y:S01]  /*07e0*/  LEA.HI.X R15, R28, UR11, R29, 0x4, P0 ;  /* 0x0000000b1c0f7c11 */ /* 0x000fe200080f241d */
[----:B------:R-:W-:Y:S01]  /*07f0*/  FFMA R19, R5, 3, R16 ;  /* 0x4040000005137823 */ /* 0x000fe20000000010 */
[----:B------:R-:W-:Y:S02]  /*0800*/  IADD3 R28, P0, PT, R23, R14, RZ ;  /* 0x0000000e171c7210 */ /* 0x000fe40007f1e0ff */
[----:B------:R0:W2:Y:S01]  /*0810*/  I2F.U64 R13, R12 ;  /* 0x0000000c000d7312 */ /* 0x0000a20000301000 */
[----:B-1----:R-:W-:-:S02]  /*0820*/  FFMA R8, R10, R5, UR9 ;  /* 0x000000090a087e23 */ /* 0x002fc40008000005 */
[----:B------:R-:W-:Y:S01]  /*0830*/  IMAD.X R29, R22, 0x1, R15, P0 ;  /* 0x00000001161d7824 */ /* 0x000fe200000e060f */
[----:B------:R-:W-:Y:S01]  /*0840*/  IADD3 R26, P0, PT, R23, R28, RZ ;  /* 0x0000001c171a7210 */ /* 0x000fe20007f1e0ff */
[----:B------:R2:W-:Y:S01]  /*0850*/  STG.E.128 desc[UR4][R14.64], R16 ;  /* 0x000000100e007986 */ /* 0x0005e2000c101d04 */
[C---:B------:R-:W-:Y:S01]  /*0860*/  FADD R9, R8.reuse, R5 ;  /* 0x0000000508097221 */ /* 0x040fe20000000000 */
[----:B------:R-:W-:Y:S01]  /*0870*/  FADD R10, R8, R3 ;  /* 0x00000003080a7221 */ /* 0x000fe20000000000 */
[----:B------:R-:W-:Y:S01]  /*0880*/  FFMA R11, R5, 3, R8 ;  /* 0x40400000050b7823 */ /* 0x000fe20000000008 */
[----:B------:R-:W-:Y:S01]  /*0890*/  IMAD.X R27, R22, 0x1, R29, P0 ;  /* 0x00000001161b7824 */ /* 0x000fe200000e061d */
[----:B------:R-:W-:Y:S01]  /*08a0*/  IADD3 R20, P0, PT, R23, R26, RZ ;  /* 0x0000001a17147210 */ /* 0x000fe20007f1e0ff */
[----:B0-----:R-:W-:Y:S02]  /*08b0*/  FFMA R12, R24, R5, UR9 ;  /* 0x00000009180c7e23 */ /* 0x001fe40008000005 */
[----:B------:R0:W-:Y:S02]  /*08c0*/  STG.E.128 desc[UR4][R28.64], R8 ;  /* 0x000000081c007986 */ /* 0x0001e4000c101d04 */
[----:B------:R-:W-:-:S02]  /*08d0*/  IMAD.X R21, R22, 0x1, R27, P0 ;  /* 0x0000000116157824 */ /* 0x000fc400000e061b */
[----:B--2---:R-:W-:Y:S01]  /*08e0*/  FFMA R16, R13, R5, UR9 ;  /* 0x000000090d107e23 */ /* 0x004fe20008000005 */
[C---:B------:R-:W-:Y:S01]  /*08f0*/  FADD R13, R12.reuse, R5 ;  /* 0x000000050c0d7221 */ /* 0x040fe20000000000 */
[----:B------:R-:W-:Y:S01]  /*0900*/  FADD R14, R12, R3 ;  /* 0x000000030c0e7221 */ /* 0x000fe20000000000 */
[C---:B------:R-:W-:Y:S01]  /*0910*/  FFMA R15, R5.reuse, 3, R12 ;  /* 0x40400000050f7823 */ /* 0x040fe2000000000c */
[C---:B------:R-:W-:Y:S01]  /*0920*/  FADD R17, R16.reuse, R5 ;  /* 0x0000000510117221 */ /* 0x040fe20000000000 */
[----:B------:R-:W-:Y:S01]  /*0930*/  FADD R18, R16, R3 ;  /* 0x0000000310127221 */ /* 0x000fe20000000000 */
[----:B------:R-:W-:Y:S01]  /*0940*/  FFMA R19, R5, 3, R16 ;  /* 0x4040000005137823 */ /* 0x000fe20000000010 */
[----:B0-----:R-:W-:Y:S01]  /*0950*/  IADD3 R28, P0, PT, R0, R25, RZ ;  /* 0x00000019001c7210 */ /* 0x001fe20007f1e0ff */
[----:B------:R1:W-:Y:S04]  /*0960*/  STG.E.128 desc[UR4][R26.64], R12 ;  /* 0x0000000c1a007986 */ /* 0x0003e8000c101d04 */
[----:B------:R1:W-:Y:S01]  /*0970*/  STG.E.128 desc[UR4][R20.64], R16 ;  /* 0x0000001014007986 */ /* 0x0003e2000c101d04 */
[----:B------:R-:W-:Y:S01]  /*0980*/  IMAD.X R29, RZ, RZ, R6, P0 ;  /* 0x000000ffff1d7224 */ /* 0x000fe200000e0606 */
[----:B------:R-:W-:-:S04]  /*0990*/  ISETP.GE.U32.AND P0, PT, R28, R7, PT ;  /* 0x000000071c00720c */ /* 0x000fc80003f06070 */
[----:B------:R-:W-:-:S13]  /*09a0*/  ISETP.GE.U32.AND.EX P0, PT, R29, R2, PT, P0 ;  /* 0x000000021d00720c */ /* 0x000fda0003f06100 */
[----:B-1----:R-:W-:Y:S05]  /*09b0*/  @!P0 BRA `(.L_x_134) ;  /* 0xfffffffc00348947 */ /* 0x002fea000383ffff */
.L_x_127:
[----:B------:R-:W-:Y:S05]  /*09c0*/  BSYNC.RECONVERGENT B0 ;  /* 0x0000000000007941 */ /* 0x000fea0003800200 */
.L_x_126:
        /* <DEDUP_REMOVED lines=15> */
[----:B------:R-:W-:Y:S02]  /*0ac0*/  ISETP.GT.U32.AND P1, PT, R3, -0x8, PT ;  /* 0xfffffff80300780c */ /* 0x000fe40003f24070 */
[C---:B------:R-:W-:Y:S01]  /*0ad0*/  IADD3.X R3, PT, PT, ~R0.reuse, R13, RZ, P3, !PT ;  /* 0x0000000d00037210 */ /* 0x040fe20001ffe5ff */
[----:B------:R-:W-:Y:S01]  /*0ae0*/  IMAD.X R14, R0, 0x1, ~R13, P2 ;  /* 0x00000001000e7824 */ /* 0x000fe200010e0e0d */
[----:B------:R-:W-:-:S02]  /*0af0*/  LOP3.LUT R20, R16, 0x7, RZ, 0xc0, !PT ;  /* 0x0000000710147812 */ /* 0x000fc400078ec0ff */
        /* <DEDUP_REMOVED lines=8> */
[----:B------:R-:W-:Y:S02]  /*0b80*/  IADD3 R0, P2, PT, R0, 0x10, RZ ;  /* 0x0000001000007810 */ /* 0x000fe40007f5e0ff */
[----:B------:R-:W-:-:S05]  /*0b90*/  LEA.HI.X R2, R7, R9, R2, 0x4, P1 ;  /* 0x0000000907027211 */ /* 0x000fca00008f2402 */
[----:B-1----:R-:W-:-:S07]  /*0ba0*/  IMAD.X R17, RZ, RZ, R2, P2 ;  /* 0x000000ffff117224 */ /* 0x002fce00010e0602 */
.L_x_136:
[C---:B------:R-:W-:Y:S01]  /*0bb0*/  IADD3 R6, P1, PT, R12.reuse, 0x1, RZ ;  /* 0x000000010c067810 */ /* 0x040fe20007f3e0ff */
[----:B--2---:R-:W0:Y:S04]  /*0bc0*/  I2F.U64 R21, R12 ;  /* 0x0000000c00157312 */ /* 0x004e280000301000 */
[----:B------:R-:W-:Y:S01]  /*0bd0*/  IMAD.X R7, RZ, RZ, R13, P1 ;  /* 0x000000ffff077224 */ /* 0x000fe200008e060d */
[----:B------:R-:W-:-:S03]  /*0be0*/  IADD3 R10, P1, PT, R12, 0x2, RZ ;  /* 0x000000020c0a7810 */ /* 0x000fc60007f3e0ff */
[----:B------:R-:W1:Y:S02]  /*0bf0*/  I2F.U64 R23, R6 ;  /* 0x0000000600177312 */ /* 0x000e640000301000 */
[----:B------:R-:W-:Y:S01]  /*0c00*/  IMAD.X R11, RZ, RZ, R13, P1 ;  /* 0x000000ffff0b7224 */ /* 0x000fe200008e060d */
[----:B------:R-:W-:Y:S01]  /*0c10*/  IADD3 R18, P1, PT, R12, 0x3, RZ ;  /* 0x000000030c127810 */ /* 0x000fe20007f3e0ff */
[----:B0-----:R-:W-:-:S04]  /*0c20*/  FFMA R21, R21, R5, R4 ;  /* 0x0000000515157223 */ /* 0x001fc80000000004 */
[--C-:B------:R-:W-:Y:S01]  /*0c30*/  IMAD.X R19, RZ, RZ, R13.reuse, P1 ;  /* 0x000000ffff137224 */ /* 0x100fe200008e060d */
[C---:B------:R-:W-:Y:S01]  /*0c40*/  IADD3 R8, P1, PT, R12.reuse, 0x4, RZ ;  /* 0x000000040c087810 */ /* 0x040fe20007f3e0ff */
[----:B------:R-:W0:Y:S04]  /*0c50*/  I2F.U64 R25, R10 ;  /* 0x0000000a00197312 */ /* 0x000e280000301000 */
[--C-:B------:R-:W-:Y:S01]  /*0c60*/  IMAD.X R9, RZ, RZ, R13.reuse, P1 ;  /* 0x000000ffff097224 */ /* 0x100fe200008e060d */
[C---:B------:R-:W-:Y:S01]  /*0c70*/  IADD3 R2, P1, PT, R12.reuse, 0x5, RZ ;  /* 0x000000050c027810 */ /* 0x040fe20007f3e0ff */
[-CC-:B-1----:R-:W-:Y:S02]  /*0c80*/  FFMA R23, R23, R5.reuse, R4.reuse ;  /* 0x0000000517177223 */ /* 0x182fe40000000004 */
[----:B------:R-:W1:Y:S02]  /*0c90*/  I2F.U64 R19, R18 ;  /* 0x0000001200137312 */ /* 0x000e640000301000 */
[----:B------:R-:W-:Y:S01]  /*0ca0*/  IMAD.X R3, RZ, RZ, R13, P1 ;  /* 0x000000ffff037224 */ /* 0x000fe200008e060d */
[----:B------:R-:W-:Y:S01]  /*0cb0*/  IADD3 R6, P1, PT, R12, 0x6, RZ ;  /* 0x000000060c067810 */ /* 0x000fe20007f3e0ff */
[----:B0-----:R-:W-:-:S04]  /*0cc0*/  FFMA R25, R25, R5, R4 ;  /* 0x0000000519197223 */ /* 0x001fc80000000004 */
[----:B------:R-:W-:Y:S01]  /*0cd0*/  IMAD.X R7, RZ, RZ, R13, P1 ;  /* 0x000000ffff077224 */ /* 0x000fe200008e060d */
[C---:B------:R-:W-:Y:S01]  /*0ce0*/  IADD3 R10, P1, PT, R12.reuse, 0x7, RZ ;  /* 0x000000070c0a7810 */ /* 0x040fe20007f3e0ff */
[----:B------:R-:W0:Y:S01]  /*0cf0*/  I2F.U64 R9, R8 ;  /* 0x0000000800097312 */ /* 0x000e220000301000 */
[----:B------:R-:W-:-:S03]  /*0d00*/  IADD3 R12, P2, PT, R12, 0x8, RZ ;  /* 0x000000080c0c7810 */ /* 0x000fc60007f5e0ff */
[--C-:B------:R-:W-:Y:S02]  /*0d10*/  IMAD.X R11, RZ, RZ, R13.reuse, P1 ;  /* 0x000000ffff0b7224 */ /* 0x100fe400008e060d */
[-CC-:B-1----:R-:W-:Y:S01]  /*0d20*/  FFMA R19, R19, R5.reuse, R4.reuse ;  /* 0x0000000513137223 */ /* 0x182fe20000000004 */
[----:B------:R-:W-:Y:S01]  /*0d30*/  IADD3 R16, P1, PT, R16, -0x8, RZ ;  /* 0xfffffff810107810 */ /* 0x000fe20007f3e0ff */
[----:B------:R-:W-:Y:S01]  /*0d40*/  IMAD.X R13, RZ, RZ, R13, P2 ;  /* 0x000000ffff0d7224 */ /* 0x000fe200010e060d */
[----:B------:R1:W2:Y:S02]  /*0d50*/  I2F.U64 R27, R2 ;  /* 0x00000002001b7312 */ /* 0x0002a40000301000 */
[----:B------:R-:W-:Y:S02]  /*0d60*/  IADD3.X R14, PT, PT, R14, -0x1, RZ, P1, !PT ;  /* 0xffffffff0e0e7810 */ /* 0x000fe40000ffe4ff */
[----:B------:R-:W-:Y:S01]  /*0d70*/  ISETP.NE.U32.AND P1, PT, R16, RZ, PT ;  /* 0x000000ff1000720c */ /* 0x000fe20003f25070 */
[----:B0-----:R-:W-:-:S03]  /*0d80*/  FFMA R9, R9, R5, R4 ;  /* 0x0000000509097223 */ /* 0x001fc60000000004 */
[----:B------:R-:W0:Y:S01]  /*0d90*/  I2F.U64 R7, R6 ;  /* 0x0000000600077312 */ /* 0x000e220000301000 */
[----:B------:R-:W-:Y:S01]  /*0da0*/  ISETP.NE.AND.EX P1, PT, R14, RZ, PT, P1 ;  /* 0x000000ff0e00720c */ /* 0x000fe20003f25310 */
[----:B-1----:R-:W-:Y:S02]  /*0db0*/  IMAD.MOV.U32 R2, RZ, RZ, R0 ;  /* 0x000000ffff027224 */ /* 0x002fe400078e0000 */
[----:B------:R-:W-:Y:S02]  /*0dc0*/  IMAD.MOV.U32 R3, RZ, RZ, R17 ;  /* 0x000000ffff037224 */ /* 0x000fe400078e0011 */
[----:B--2---:R-:W-:Y:S02]  /*0dd0*/  FFMA R27, R27, R5, R4 ;  /* 0x000000051b1b7223 */ /* 0x004fe40000000004 */
[----:B------:R-:W1:Y:S01]  /*0de0*/  I2F.U64 R11, R10 ;  /* 0x0000000a000b7312 */ /* 0x000e620000301000 */
[----:B------:R2:W-:Y:S01]  /*0df0*/  STG.E desc[UR4][R2.64+-0x10], R21 ;  /* 0xfffff01502007986 */ /* 0x0005e2000c101904 */
[----:B------:R-:W-:-:S03]  /*0e00*/  IADD3 R0, P3, PT, R2, 0x20, RZ ;  /* 0x0000002002007810 */ /* 0x000fc60007f7e0ff */
[----:B------:R2:W-:Y:S01]  /*0e10*/  STG.E desc[UR4][R2.64+-0xc], R23 ;  /* 0xfffff41702007986 */ /* 0x0005e2000c101904 */
[-CC-:B0-----:R-:W-:Y:S01]  /*0e20*/  FFMA R7, R7, R5.reuse, R4.reuse ;  /* 0x0000000507077223 */ /* 0x181fe20000000004 */
[----:B------:R-:W-:Y:S02]  /*0e30*/  IMAD.X R17, RZ, RZ, R3, P3 ;  /* 0x000000ffff117224 */ /* 0x000fe400018e0603 */
[----:B------:R2:W-:Y:S04]  /*0e40*/  STG.E desc[UR4][R2.64+-0x8], R25 ;  /* 0xfffff81902007986 */ /* 0x0005e8000c101904 */
[----:B------:R2:W-:Y:S01]  /*0e50*/  STG.E desc[UR4][R2.64+-0x4], R19 ;  /* 0xfffffc1302007986 */ /* 0x0005e2000c101904 */
[----:B-1----:R-:W-:-:S03]  /*0e60*/  FFMA R11, R11, R5, R4 ;  /* 0x000000050b0b7223 */ /* 0x002fc60000000004 */
[----:B------:R2:W-:Y:S04]  /*0e70*/  STG.E desc[UR4][R2.64], R9 ;  /* 0x0000000902007986 */ /* 0x0005e8000c101904 */
[----:B------:R2:W-:Y:S04]  /*0e80*/  STG.E desc[UR4][R2.64+0x4], R27 ;  /* 0x0000041b02007986 */ /* 0x0005e8000c101904 */
[----:B------:R2:W-:Y:S04]  /*0e90*/  STG.E desc[UR4][R2.64+0x8], R7 ;  /* 0x0000080702007986 */ /* 0x0005e8000c101904 */
[----:B------:R2:W-:Y:S01]  /*0ea0*/  STG.E desc[UR4][R2.64+0xc], R11 ;  /* 0x00000c0b02007986 */ /* 0x0005e2000c101904 */
[----:B------:R-:W-:Y:S05]  /*0eb0*/  @P1 BRA `(.L_x_136) ;  /* 0xfffffffc003c1947 */ /* 0x000fea000383ffff */
.L_x_135:
[----:B------:R-:W-:Y:S05]  /*0ec0*/  @!P0 EXIT ;  /* 0x000000000000894d */ /* 0x000fea0003800000 */
[----:B------:R-:W-:Y:S02]  /*0ed0*/  ISETP.GE.U32.AND P1, PT, R20, 0x4, PT ;  /* 0x000000041400780c */ /* 0x000fe40003f26070 */
[----:B------:R-:W-:Y:S02]  /*0ee0*/  LOP3.LUT R0, R15, 0x3, RZ, 0xc0, !PT ;  /* 0x000000030f007812 */ /* 0x000fe400078ec0ff */
[----:B------:R-:W-:Y:S02]  /*0ef0*/  ISETP.GE.U32.AND.EX P1, PT, RZ, RZ, PT, P1 ;  /* 0x000000ffff00720c */ /* 0x000fe40003f26110 */
[----:B------:R-:W-:-:S04]  /*0f00*/  ISETP.NE.U32.AND P0, PT, R0, RZ, PT ;  /* 0x000000ff0000720c */ /* 0x000fc80003f05070 */
[----:B------:R-:W-:-:S07]  /*0f10*/  ISETP.NE.AND.EX P0, PT, RZ, RZ, PT, P0 ;  /* 0x000000ffff00720c */ /* 0x000fce0003f05300 */
[----:B------:R-:W-:Y:S06]  /*0f20*/  @!P1 BRA `(.L_x_137) ;  /* 0x0000000000609947 */ /* 0x000fec0003800000 */
[C---:B------:R-:W-:Y:S01]  /*0f30*/  IADD3 R6, P1, PT, R12.reuse, 0x1, RZ ;  /* 0x000000010c067810 */ /* 0x040fe20007f3e0ff */
[----:B------:R-:W0:Y:S01]  /*0f40*/  LDC.64 R4, c[0x0][0x380] ;  /* 0x0000e000ff047b82 */ /* 0x000e220000000a00 */
[----:B------:R1:W-:Y:S03]  /*0f50*/  I2F.U64 R17, R12 ;  /* 0x0000000c00117312 */ /* 0x0003e60000301000 */
[----:B--2---:R-:W-:Y:S01]  /*0f60*/  IMAD.X R7, RZ, RZ, R13, P1 ;  /* 0x000000ffff077224 */ /* 0x004fe200008e060d */
[----:B------:R-:W-:-:S03]  /*0f70*/  IADD3 R8, P1, PT, R12, 0x2, RZ ;  /* 0x000000020c087810 */ /* 0x000fc60007f3e0ff */
[----:B------:R-:W2:Y:S02]  /*0f80*/  LDC.64 R2, c[0x0][0x388] ;  /* 0x0000e200ff027b82 */ /* 0x000ea40000000a00 */
[--C-:B------:R-:W-:Y:S01]  /*0f90*/  IMAD.X R9, RZ, RZ, R13.reuse, P1 ;  /* 0x000000ffff097224 */ /* 0x100fe200008e060d */
[----:B------:R-:W-:Y:S01]  /*0fa0*/  IADD3 R10, P1, PT, R12, 0x3, RZ ;  /* 0x000000030c0a7810 */ /* 0x000fe20007f3e0ff */
[----:B------:R-:W2:Y:S04]  /*0fb0*/  I2F.U64 R7, R6 ;  /* 0x0000000600077312 */ /* 0x000ea80000301000 */
[----:B------:R-:W-:-:S04]  /*0fc0*/  IMAD.X R11, RZ, RZ, R13, P1 ;  /* 0x000000ffff0b7224 */ /* 0x000fc800008e060d */
[----:B------:R-:W3:Y:S01]  /*0fd0*/  I2F.U64 R9, R8 ;  /* 0x0000000800097312 */ /* 0x000ee20000301000 */
[----:B0-----:R-:W-:-:S07]  /*0fe0*/  LEA R4, P1, R12, R4, 0x2 ;  /* 0x000000040c047211 */ /* 0x001fce00078210ff */
[----:B------:R-:W0:Y:S01]  /*0ff0*/  I2F.U64 R11, R10 ;  /* 0x0000000a000b7312 */ /* 0x000e220000301000 */
[C-C-:B------:R-:W-:Y:S02]  /*1000*/  LEA.HI.X R5, R12.reuse, R5, R13.reuse, 0x2, P1 ;  /* 0x000000050c057211 */ /* 0x140fe400008f140d */
[----:B-1----:R-:W-:Y:S01]  /*1010*/  IADD3 R12, P1, PT, R12, 0x4, RZ ;  /* 0x000000040c0c7810 */ /* 0x002fe20007f3e0ff */
[-CC-:B--2---:R-:W-:Y:S01]  /*1020*/  FFMA R19, R7, R3.reuse, R2.reuse ;  /* 0x0000000307137223 */ /* 0x184fe20000000002 */
[-CC-:B------:R-:W-:Y:S01]  /*1030*/  FFMA R17, R17, R3.reuse, R2.reuse ;  /* 0x0000000311117223 */ /* 0x180fe20000000002 */
[-CC-:B---3--:R-:W-:Y:S02]  /*1040*/  FFMA R7, R9, R3.reuse, R2.reuse ;  /* 0x0000000309077223 */ /* 0x188fe40000000002 */
[----:B------:R-:W-:Y:S01]  /*1050*/  IMAD.X R13, RZ, RZ, R13, P1 ;  /* 0x000000ffff0d7224 */ /* 0x000fe200008e060d */
[----:B------:R1:W-:Y:S04]  /*1060*/  STG.E desc[UR4][R4.64+0x4], R19 ;  /* 0x0000041304007986 */ /* 0x0003e8000c101904 */
[----:B------:R1:W-:Y:S01]  /*1070*/  STG.E desc[UR4][R4.64], R17 ;  /* 0x0000001104007986 */ /* 0x0003e2000c101904 */
[----:B0-----:R-:W-:-:S03]  /*1080*/  FFMA R3, R11, R3, R2 ;  /* 0x000000030b037223 */ /* 0x001fc60000000002 */
[----:B------:R1:W-:Y:S04]  /*1090*/  STG.E desc[UR4][R4.64+0x8], R7 ;  /* 0x0000080704007986 */ /* 0x0003e8000c101904 */
[----:B------:R1:W-:Y:S02]  /*10a0*/  STG.E desc[UR4][R4.64+0xc], R3 ;  /* 0x00000c0304007986 */ /* 0x0003e4000c101904 */
.L_x_137:
[----:B------:R-:W-:Y:S05]  /*10b0*/  @!P0 EXIT ;  /* 0x000000000000894d */ /* 0x000fea0003800000 */
[----:B------:R-:W-:Y:S02]  /*10c0*/  ISETP.NE.U32.AND P0, PT, R0, 0x1, PT ;  /* 0x000000010000780c */ /* 0x000fe40003f05070 */
[----:B------:R-:W-:Y:S02]  /*10d0*/  LOP3.LUT R15, R15, 0x1, RZ, 0xc0, !PT ;  /* 0x000000010f0f7812 */ /* 0x000fe400078ec0ff */
[----:B------:R-:W-:Y:S02]  /*10e0*/  ISETP.NE.AND.EX P0, PT, RZ, RZ, PT, P0 ;  /* 0x000000ffff00720c */ /* 0x000fe40003f05300 */
[----:B------:R-:W-:-:S04]  /*10f0*/  ISETP.NE.U32.AND P1, PT, R15, 0x1, PT ;  /* 0x000000010f00780c */ /* 0x000fc80003f25070 */
[----:B------:R-:W-:-:S07]  /*1100*/  ISETP.NE.U32.AND.EX P1, PT, RZ, RZ, PT, P1 ;  /* 0x000000ffff00720c */ /* 0x000fce0003f25110 */
[----:B------:R-:W-:Y:S06]  /*1110*/  @!P0 BRA `(.L_x_138) ;  /* 0x0000000000408947 */ /* 0x000fec0003800000 */
[----:B-1----:R-:W0:Y:S01]  /*1120*/  LDC.64 R4, c[0x0][0x380] ;  /* 0x0000e000ff047b82 */ /* 0x002e220000000a00 */
[----:B------:R-:W-:Y:S01]  /*1130*/  IADD3 R6, P0, PT, R12, 0x1, RZ ;  /* 0x000000010c067810 */ /* 0x000fe20007f1e0ff */
[----:B--2---:R-:W-:Y:S02]  /*1140*/  IMAD.MOV.U32 R3, RZ, RZ, R13 ;  /* 0x000000ffff037224 */ /* 0x004fe400078e000d */
[----:B------:R-:W-:Y:S01]  /*1150*/  IMAD.MOV.U32 R2, RZ, RZ, R12 ;  /* 0x000000ffff027224 */ /* 0x000fe200078e000c */
[----:B------:R-:W-:-:S03]  /*1160*/  IADD3.X R7, PT, PT, RZ, R13, RZ, P0, !PT ;  /* 0x0000000dff077210 */ /* 0x000fc600007fe4ff */
[----:B------:R-:W1:Y:S01]  /*1170*/  LDC.64 R8, c[0x0][0x388] ;  /* 0x0000e200ff087b82 */ /* 0x000e620000000a00 */
[----:B------:R-:W1:Y:S08]  /*1180*/  I2F.U64 R3, R2 ;  /* 0x0000000200037312 */ /* 0x000e700000301000 */
[----:B------:R-:W2:Y:S01]  /*1190*/  I2F.U64 R7, R6 ;  /* 0x0000000600077312 */ /* 0x000ea20000301000 */
[----:B0-----:R-:W-:-:S04]  /*11a0*/  LEA R4, P0, R12, R4, 0x2 ;  /* 0x000000040c047211 */ /* 0x001fc800078010ff */
[C---:B------:R-:W-:Y:S02]  /*11b0*/  LEA.HI.X R5, R12.reuse, R5, R13, 0x2, P0 ;  /* 0x000000050c057211 */ /* 0x040fe400000f140d */
[----:B------:R-:W-:Y:S01]  /*11c0*/  IADD3 R12, P0, PT, R12, 0x2, RZ ;  /* 0x000000020c0c7810 */ /* 0x000fe20007f1e0ff */
[-CC-:B-1----:R-:W-:Y:S01]  /*11d0*/  FFMA R11, R3, R9.reuse, R8.reuse ;  /* 0x00000009030b7223 */ /* 0x182fe20000000008 */
[----:B--2---:R-:W-:-:S03]  /*11e0*/  FFMA R9, R7, R9, R8 ;  /* 0x0000000907097223 */ /* 0x004fc60000000008 */
[----:B------:R-:W-:Y:S01]  /*11f0*/  IMAD.X R13, RZ, RZ, R13, P0 ;  /* 0x000000ffff0d7224 */ /* 0x000fe200000e060d */
[----:B------:R0:W-:Y:S04]  /*1200*/  STG.E desc[UR4][R4.64], R11 ;  /* 0x0000000b04007986 */ /* 0x0001e8000c101904 */
[----:B------:R0:W-:Y:S03]  /*1210*/  STG.E desc[UR4][R4.64+0x4], R9 ;  /* 0x0000040904007986 */ /* 0x0001e6000c101904 */
.L_x_138:
[----:B------:R-:W-:Y:S05]  /*1220*/  @P1 EXIT ;  /* 0x000000000000194d */ /* 0x000fea0003800000 */
[----:B-12---:R-:W1:Y:S01]  /*1230*/  LDC.64 R2, c[0x0][0x380] ;  /* 0x0000e000ff027b82 */ /* 0x006e620000000a00 */
[----:B0-----:R-:W0:Y:S07]  /*1240*/  I2F.U64 R5, R12 ;  /* 0x0000000c00057312 */ /* 0x001e2e0000301000 */
[----:B------:R-:W0:Y:S01]  /*1250*/  LDC.64 R6, c[0x0][0x388] ;  /* 0x0000e200ff067b82 */ /* 0x000e220000000a00 */
[----:B-1----:R-:W-:-:S04]  /*1260*/  LEA R2, P0, R12, R2, 0x2 ;  /* 0x000000020c027211 */ /* 0x002fc800078010ff */
[----:B------:R-:W-:Y:S01]  /*1270*/  LEA.HI.X R3, R12, R3, R13, 0x2, P0 ;  /* 0x000000030c037211 */ /* 0x000fe200000f140d */
[----:B0-----:R-:W-:-:S05]  /*1280*/  FFMA R5, R5, R7, R6 ;  /* 0x0000000705057223 */ /* 0x001fca0000000006 */
[----:B------:R-:W-:Y:S01]  /*1290*/  STG.E desc[UR4][R2.64], R5 ;  /* 0x0000000502007986 */ /* 0x000fe2000c101904 */
[----:B------:R-:W-:Y:S05]  /*12a0*/  EXIT ;  /* 0x000000000000794d */ /* 0x000fea0003800000 */
        .weak           $__internal_9_$__cuda_sm20_div_u64
        .type           $__internal_9_$__cuda_sm20_div_u64,@function
        .size           $__internal_9_$__cuda_sm20_div_u64,(.L_x_164 - $__internal_9_$__cuda_sm20_div_u64)
$__internal_9_$__cuda_sm20_div_u64:
        /* <DEDUP_REMOVED lines=56> */
[----:B------:R-:W-:Y:S02]  /*1630*/  ISETP.GE.U32.AND.EX P0, PT, R11, RZ, PT, P0 ;  /* 0x000000ff0b00720c */ /* 0x000fe40003f06100 */
[----:B------:R-:W-:Y:S01]  /*1640*/  ISETP.NE.U32.AND P1, PT, R0, RZ, PT ;  /* 0x000000ff0000720c */ /* 0x000fe20003f25070 */
[----:B------:R-:W-:Y:S01]  /*1650*/  IMAD.X R10, RZ, RZ, R9, P2 ;  /* 0x000000ffff0a7224 */ /* 0x000fe200010e0609 */
[----:B------:R-:W-:Y:S01]  /*1660*/  SEL R5, R5, R8, P0 ;  /* 0x0000000805057207 */ /* 0x000fe20000000000 */
[----:B------:R-:W-:Y:S01]  /*1670*/  IMAD.MOV.U32 R8, RZ, RZ, R6 ;  /* 0x000000ffff087224 */ /* 0x000fe200078e0006 */
[----:B------:R-:W-:-:S02]  /*1680*/  ISETP.NE.AND.EX P1, PT, RZ, RZ, PT, P1 ;  /* 0x000000ffff00720c */ /* 0x000fc40003f25310 */
[----:B------:R-:W-:Y:S01]  /*1690*/  SEL R10, R10, R9, P0 ;  /* 0x000000090a0a7207 */ /* 0x000fe20000000000 */
[----:B------:R-:W-:Y:S01]  /*16a0*/  IMAD.MOV.U32 R9, RZ, RZ, 0x0 ;  /* 0x00000000ff097424 */ /* 0x000fe200078e00ff */
[----:B------:R-:W-:Y:S02]  /*16b0*/  SEL R5, R5, 0xffffffff, P1 ;  /* 0xffffffff05057807 */ /* 0x000fe40000800000 */
[----:B------:R-:W-:Y:S01]  /*16c0*/  SEL R10, R10, 0xffffffff, P1 ;  /* 0xffffffff0a0a7807 */ /* 0x000fe20000800000 */
[----:B------:R-:W-:Y:S06]  /*16d0*/  RET.REL.NODEC R8 `(arange_f32_vec4) ;  /* 0xffffffe808487950 */ /* 0x000fec0003c3ffff */
.L_x_139:
        /* <DEDUP_REMOVED lines=10> */
.L_x_164:


//--------------------- .text.arange_f16_vec2     --------------------------
	.section	.text.arange_f16_vec2,"ax",@progbits
	.align	128
        .global         arange_f16_vec2
        .type           arange_f16_vec2,@function
        .size           arange_f16_vec2,(.L_x_165 - arange_f16_vec2)
        .other          arange_f16_vec2,@"STO_CUDA_ENTRY STV_DEFAULT"
arange_f16_vec2:
.text.arange_f16_vec2:
        /* <DEDUP_REMOVED lines=46> */
[----:B------:R-:W-:-:S12]  /*02e0*/  IMAD.MOV.U32 R7, RZ, RZ, RZ ;  /* 0x000000ffff077224 */ /* 0x000fd800078e00ff */
[----:B------:R-:W-:Y:S01]  /*02f0*/  @P1 VIADD R6, R6, 0x1 ;  /* 0x0000000106061836 */ /* 0x000fe20000000000 */
[----:B------:R-:W-:Y:S01]  /*0300*/  @!P2 LOP3.LUT R6, RZ, R4, RZ, 0x33, !PT ;  /* 0x00000004ff06a212 */ /* 0x000fe200078e33ff */
[----:B------:R-:W-:Y:S06]  /*0310*/  BRA `(.L_x_144) ;  /* 0x0000000000107947 */ /* 0x000fec0003800000 */
.L_x_143:
[----:B------:R-:W-:-:S07]  /*0320*/  MOV R6, 0x340 ;  /* 0x0000034000067802 */ /* 0x000fce0000000f00 */
[----:B------:R-:W-:Y:S05]  /*0330*/  CALL.REL.NOINC `($__internal_10_$__cuda_sm20_div_u64) ;  /* 0x0000000800b47944 */ /* 0x000fea0003c00000 */
[----:B------:R-:W-:Y:S02]  /*0340*/  IMAD.MOV.U32 R6, RZ, RZ, R8 ;  /* 0x000000ffff067224 */ /* 0x000fe400078e0008 */
[----:B------:R-:W-:-:S07]  /*0350*/  IMAD.MOV.U32 R7, RZ, RZ, R9 ;  /* 0x000000ffff077224 */ /* 0x000fce00078e0009 */
.L_x_144:
[----:B------:R-:W-:Y:S05]  /*0360*/  BSYNC.RECONVERGENT B1 ;  /* 0x0000000000017941 */ /* 0x000fea0003800200 */
.L_x_142:
[----:B------:R-:W-:Y:S01]  /*0370*/  IADD3 R5, P0, PT, R6, R5, RZ ;  /* 0x0000000506057210 */ /* 0x000fe20007f1e0ff */
[----:B------:R-:W0:Y:S01]  /*0380*/  LDCU.U16 UR6, c[0x0][0x388] ;  /* 0x00007100ff0677ac */ /* 0x000e220008000400 */
        /* <DEDUP_REMOVED lines=9> */
[----:B0-----:R-:W-:Y:S02]  /*0420*/  IMAD.U32 R13, RZ, RZ, UR6 ;  /* 0x00000006ff0d7e24 */ /* 0x001fe4000f8e00ff */
[----:B------:R-:W-:-:S05]  /*0430*/  IMAD.U32 R6, RZ, RZ, UR6 ;  /* 0x00000006ff067e24 */ /* 0x000fca000f8e00ff */
[----:B------:R-:W-:-:S05]  /*0440*/  PRMT R13, R13, 0x5410, R6 ;  /* 0x000054100d0d7816 */ /* 0x000fca0000000006 */
[----:B------:R-:W-:Y:S05]  /*0450*/  @!P1 BRA `(.L_x_146) ;  /* 0x0000000000509947 */ /* 0x000fea0003800000 */
[----:B------:R-:W0:Y:S01]  /*0460*/  LDCU.64 UR6, c[0x0][0x380] ;  /* 0x00007000ff0677ac */ /* 0x000e220008000a00 */
[----:B------:R-:W-:Y:S02]  /*0470*/  VIADD R5, R5, 0x1 ;  /* 0x0000000105057836 */ /* 0x000fe40000000000 */
[----:B------:R-:W-:Y:S02]  /*0480*/  IMAD.MOV.U32 R8, RZ, RZ, RZ ;  /* 0x000000ffff087224 */ /* 0x000fe400078e00ff */
[----:B------:R-:W-:Y:S01]  /*0490*/  IMAD.MOV.U32 R12, RZ, RZ, R0 ;  /* 0x000000ffff0c7224 */ /* 0x000fe200078e0000 */
[----:B------:R-:W-:Y:S01]  /*04a0*/  LOP3.LUT R5, R5, 0x3, RZ, 0xc0, !PT ;  /* 0x0000000305057812 */ /* 0x000fe200078ec0ff */
[----:B------:R-:W-:Y:S01]  /*04b0*/  IMAD.MOV.U32 R19, RZ, RZ, RZ ;  /* 0x000000ffff137224 */ /* 0x000fe200078e00ff */
[----:B0-----:R-:W-:-:S04]  /*04c0*/  LEA R9, P1, R0, UR6, 0x2 ;  /* 0x0000000600097c11 */ /* 0x001fc8000f8210ff */
[----:B------:R-:W-:-:S09]  /*04d0*/  LEA.HI.X R10, R0, UR7, RZ, 0x2, P1 ;  /* 0x00000007000a7c11 */ /* 0x000fd200088f14ff */
.L_x_147:
[----:B------:R-:W-:Y:S01]  /*04e0*/  IMAD.MOV.U32 R6, RZ, RZ, R9 ;  /* 0x000000ffff067224 */ /* 0x000fe200078e0009 */
[----:B------:R-:W-:Y:S01]  /*04f0*/  IADD3 R5, P1, PT, R5, -0x1, RZ ;  /* 0xffffffff05057810 */ /* 0x000fe20007f3e0ff */
[----:B------:R-:W-:Y:S01]  /*0500*/  IMAD.MOV.U32 R7, RZ, RZ, R10 ;  /* 0x000000ffff077224 */ /* 0x000fe200078e000a */
[----:B------:R-:W-:Y:S02]  /*0510*/  IADD3 R12, P2, PT, R4, R12, RZ ;  /* 0x0000000c040c7210 */ /* 0x000fe40007f5e0ff */
[----:B------:R-:W-:Y:S02]  /*0520*/  IADD3.X R8, PT, PT, R8, -0x1, RZ, P1, !PT ;  /* 0xffffffff08087810 */ /* 0x000fe40000ffe4ff */
[----:B------:R0:W-:Y:S01]  /*0530*/  STG.E desc[UR4][R6.64], R13 ;  /* 0x0000000d06007986 */ /* 0x0001e2000c101904 */
[----:B------:R-:W-:Y:S01]  /*0540*/  ISETP.NE.U32.AND P1, PT, R5, RZ, PT ;  /* 0x000000ff0500720c */ /* 0x000fe20003f25070 */
[----:B------:R-:W-:Y:S01]  /*0550*/  IMAD.X R19, RZ, RZ, R19, P2 ;  /* 0x000000ffff137224 */ /* 0x000fe200010e0613 */
[----:B------:R-:W-:-:S02]  /*0560*/  LEA R9, P3, R4, R9, 0x2 ;  /* 0x0000000904097211 */ /* 0x000fc400078610ff */
[----:B------:R-:W-:Y:S02]  /*0570*/  ISETP.NE.AND.EX P1, PT, R8, RZ, PT, P1 ;  /* 0x000000ff0800720c */ /* 0x000fe40003f25310 */
[----:B------:R-:W-:-:S11]  /*0580*/  LEA.HI.X R10, R4, R10, RZ, 0x2, P3 ;  /* 0x0000000a040a7211 */ /* 0x000fd600018f14ff */
[----:B0-----:R-:W-:Y:S05]  /*0590*/  @P1 BRA `(.L_x_147) ;  /* 0xfffffffc00d01947 */ /* 0x001fea000383ffff */
.L_x_146:
[----:B------:R-:W-:Y:S05]  /*05a0*/  BSYNC.RECONVERGENT B1 ;  /* 0x0000000000017941 */ /* 0x000fea0003800200 */
.L_x_145:
[----:B------:R-:W-:Y:S05]  /*05b0*/  @!P0 BRA `(.L_x_141) ;  /* 0x00000000004c8947 */ /* 0x000fea0003800000 */
[----:B------:R-:W-:Y:S01]  /*05c0*/  IMAD.SHL.U32 R15, R4, 0x4, RZ ;  /* 0x00000004040f7824 */ /* 0x000fe200078e00ff */
[----:B------:R-:W-:-:S07]  /*05d0*/  SHF.R.U32.HI R17, RZ, 0x1e, R4 ;  /* 0x0000001eff117819 */ /* 0x000fce0000011604 */
.L_x_148:
[----:B------:R-:W-:-:S04]  /*05e0*/  LEA R4, P0, R12, UR8, 0x2 ;  /* 0x000000080c047c11 */ /* 0x000fc8000f8010ff */
[----:B------:R-:W-:Y:S02]  /*05f0*/  LEA.HI.X R5, R12, UR9, R19, 0x2, P0 ;  /* 0x000000090c057c11 */ /* 0x000fe400080f1413 */
[----:B------:R-:W-:-:S03]  /*0600*/  IADD3 R6, P0, PT, R15, R4, RZ ;  /* 0x000000040f067210 */ /* 0x000fc60007f1e0ff */
[----:B------:R0:W-:Y:S02]  /*0610*/  STG.E desc[UR4][R4.64], R13 ;  /* 0x0000000d04007986 */ /* 0x0001e4000c101904 */
[----:B------:R-:W-:Y:S01]  /*0620*/  IMAD.X R7, R17, 0x1, R5, P0 ;  /* 0x0000000111077824 */ /* 0x000fe200000e0605 */
[----:B------:R-:W-:-:S04]  /*0630*/  IADD3 R8, P0, PT, R15, R6, RZ ;  /* 0x000000060f087210 */ /* 0x000fc80007f1e0ff */
[----:B------:R0:W-:Y:S01]  /*0640*/  STG.E desc[UR4][R6.64], R13 ;  /* 0x0000000d06007986 */ /* 0x0001e2000c101904 */
[----:B------:R-:W-:Y:S01]  /*0650*/  IMAD.X R9, R17, 0x1, R7, P0 ;  /* 0x0000000111097824 */ /* 0x000fe200000e0607 */
[----:B------:R-:W-:-:S04]  /*0660*/  IADD3 R10, P0, PT, R15, R8, RZ ;  /* 0x000000080f0a7210 */ /* 0x000fc80007f1e0ff */
[----:B------:R0:W-:Y:S01]  /*0670*/  STG.E desc[UR4][R8.64], R13 ;  /* 0x0000000d08007986 */ /* 0x0001e2000c101904 */
[----:B------:R-:W-:Y:S01]  /*0680*/  IMAD.X R11, R17, 0x1, R9, P0 ;  /* 0x00000001110b7824 */ /* 0x000fe200000e0609 */
[----:B------:R-:W-:-:S04]  /*0690*/  IADD3 R12, P0, PT, R15, R12, RZ ;  /* 0x0000000c0f0c7210 */ /* 0x000fc80007f1e0ff */
[----:B------:R0:W-:Y:S01]  /*06a0*/  STG.E desc[UR4][R10.64], R13 ;  /* 0x0000000d0a007986 */ /* 0x0001e2000c101904 */
[----:B------:R-:W-:Y:S01]  /*06b0*/  IMAD.X R19, R17, 0x1, R19, P0 ;  /* 0x0000000111137824 */ /* 0x000fe200000e0613 */
[----:B------:R-:W-:-:S04]  /*06c0*/  ISETP.GE.U32.AND P0, PT, R12, R3, PT ;  /* 0x000000030c00720c */ /* 0x000fc80003f06070 */
[----:B------:R-:W-:-:S13]  /*06d0*/  ISETP.GE.U32.AND.EX P0, PT, R19, R2, PT, P0 ;  /* 0x000000021300720c */ /* 0x000fda0003f06100 */
[----:B0-----:R-:W-:Y:S05]  /*06e0*/  @!P0 BRA `(.L_x_148) ;  /* 0xfffffffc00bc8947 */ /* 0x001fea000383ffff */
.L_x_141:
[----:B------:R-:W-:Y:S05]  /*06f0*/  BSYNC.RECONVERGENT B0 ;  /* 0x0000000000007941 */ /* 0x000fea0003800200 */
.L_x_140:
[----:B------:R-:W0:Y:S08]  /*0700*/  LDC.64 R10, c[0x0][0x390] ;  /* 0x0000e400ff0a7b82 */ /* 0x000e300000000a00 */
[----:B------:R-:W1:Y:S01]  /*0710*/  LDC R4, c[0x0][0x394] ;  /* 0x0000e500ff047b82 */ /* 0x000e620000000800 */
[----:B0-----:R-:W-:-:S04]  /*0720*/  LOP3.LUT R5, R10, 0xfffffffe, RZ, 0xc0, !PT ;  /* 0xfffffffe0a057812 */ /* 0x001fc800078ec0ff */
[----:B------:R-:W-:-:S04]  /*0730*/  ISETP.NE.U32.AND P0, PT, R5, R10, PT ;  /* 0x0000000a0500720c */ /* 0x000fc80003f05070 */
[----:B------:R-:W-:-:S04]  /*0740*/  ISETP.NE.AND.EX P0, PT, R11, R11, PT, P0 ;  /* 0x0000000b0b00720c */ /* 0x000fc80003f05300 */
[----:B------:R-:W-:-:S13]  /*0750*/  ISETP.NE.OR P0, PT, R0, RZ, !P0 ;  /* 0x000000ff0000720c */ /* 0x000fda0004705670 */
[----:B-1----:R-:W-:Y:S05]  /*0760*/  @P0 EXIT ;  /* 0x000000000000094d */ /* 0x002fea0003800000 */
[----:B------:R-:W-:Y:S02]  /*0770*/  IADD3 R7, P1, PT, R5, 0x1, RZ ;  /* 0x0000000105077810 */ /* 0x000fe40007f3e0ff */
[----:B------:R-:W-:Y:S02]  /*0780*/  LOP3.LUT R6, R10, 0x1, RZ, 0xfc, !PT ;  /* 0x000000010a067812 */ /* 0x000fe400078efcff */
[----:B------:R-:W-:Y:S01]  /*0790*/  ISETP.GT.U32.AND P0, PT, R7, R10, PT ;  /* 0x0000000a0700720c */ /* 0x000fe20003f04070 */
[----:B------:R-:W-:-:S05]  /*07a0*/  IMAD.X R8, RZ, RZ, R4, P1 ;  /* 0x000000ffff087224 */ /* 0x000fca00008e0604 */
[----:B------:R-:W-:-:S04]  /*07b0*/  ISETP.GT.U32.AND.EX P0, PT, R8, R11, PT, P0 ;  /* 0x0000000b0800720c */ /* 0x000fc80003f04100 */
[----:B------:R-:W-:-:S04]  /*07c0*/  SEL R7, R7, R10, P0 ;  /* 0x0000000a07077207 */ /* 0x000fc80000000000 */
[----:B------:R-:W-:Y:S02]  /*07d0*/  IADD3 R0, P2, PT, R7, -R5, RZ ;  /* 0x8000000507007210 */ /* 0x000fe40007f5e0ff */
[----:B------:R-:W-:Y:S02]  /*07e0*/  IADD3 R6, P3, PT, -R6, R7, RZ ;  /* 0x0000000706067210 */ /* 0x000fe40007f7e1ff */
[----:B------:R-:W-:Y:S02]  /*07f0*/  SEL R7, R8, R11, P0 ;  /* 0x0000000b08077207 */ /* 0x000fe40000000000 */
[----:B------:R-:W-:Y:S02]  /*0800*/  ISETP.GE.U32.AND P1, PT, R6, 0xf, PT ;  /* 0x0000000f0600780c */ /* 0x000fe40003f26070 */
[----:B------:R-:W-:Y:S01]  /*0810*/  LOP3.LUT R10, R0, 0xf, RZ, 0xc0, !PT ;  /* 0x0000000f000a7812 */ /* 0x000fe200078ec0ff */
[C---:B------:R-:W-:Y:S02]  /*0820*/  IMAD.X R6, R7.reuse, 0x1, ~R11, P3 ;  /* 0x0000000107067824 */ /* 0x040fe400018e0e0b */
[----:B------:R-:W-:Y:S01]  /*0830*/  IMAD.X R9, R7, 0x1, ~R4, P2 ;  /* 0x0000000107097824 */ /* 0x000fe200010e0e04 */
[----:B------:R-:W-:-:S02]  /*0840*/  ISETP.NE.U32.AND P0, PT, R10, RZ, PT ;  /* 0x000000ff0a00720c */ /* 0x000fc40003f05070 */
[----:B------:R-:W-:Y:S02]  /*0850*/  ISETP.GE.U32.AND.EX P1, PT, R6, RZ, PT, P1 ;  /* 0x000000ff0600720c */ /* 0x000fe40003f26110 */
[----:B------:R-:W-:-:S11]  /*0860*/  ISETP.NE.AND.EX P0, PT, RZ, RZ, PT, P0 ;  /* 0x000000ffff00720c */ /* 0x000fd60003f05300 */
[----:B------:R-:W-:Y:S05]  /*0870*/  @!P1 BRA `(.L_x_149) ;  /* 0x0000000000889947 */ /* 0x000fea0003800000 */
[----:B------:R-:W0:Y:S01]  /*0880*/  LDC.64 R6, c[0x0][0x380] ;  /* 0x0000e000ff067b82 */ /* 0x000e220000000a00 */
[----:B------:R-:W-:Y:S02]  /*0890*/  LOP3.LUT R8, R0, 0xfffffff0, RZ, 0xc0, !PT ;  /* 0xfffffff000087812 */ /* 0x000fe400078ec0ff */
[----:B0-----:R-:W-:-:S04]  /*08a0*/  LEA R6, P1, R3, R6, 0x2 ;  /* 0x0000000603067211 */ /* 0x001fc800078210ff */
[----:B------:R-:W-:Y:S02]  /*08b0*/  IADD3 R6, P2, PT, R6, 0x10, RZ ;  /* 0x0000001006067810 */ /* 0x000fe40007f5e0ff */
[----:B------:R-:W-:-:S05]  /*08c0*/  LEA.HI.X R2, R3, R7, R2, 0x2, P1 ;  /* 0x0000000703027211 */ /* 0x000fca00008f1402 */
[----:B------:R-:W-:-:S07]  /*08d0*/  IMAD.X R7, RZ, RZ, R2, P2 ;  /* 0x000000ffff077224 */ /* 0x000fce00010e0602 */
.L_x_150:
[----:B0-----:R-:W0:Y:S01]  /*08e0*/  LDC.U16 R11, c[0x0][0x388] ;  /* 0x0000e200ff0b7b82 */ /* 0x001e220000000400 */
[----:B------:R-:W-:Y:S01]  /*08f0*/  IMAD.MOV.U32 R2, RZ, RZ, R6 ;  /* 0x000000ffff027224 */ /* 0x000fe200078e0006 */
[----:B------:R-:W-:Y:S01]  /*0900*/  IADD3 R8, P1, PT, R8, -0x10, RZ ;  /* 0xfffffff008087810 */ /* 0x000fe20007f3e0ff */
[----:B------:R-:W-:Y:S01]  /*0910*/  IMAD.MOV.U32 R3, RZ, RZ, R7 ;  /* 0x000000ffff037224 */ /* 0x000fe200078e0007 */
[----:B------:R-:W-:Y:S02]  /*0920*/  IADD3 R5, P2, PT, R5, 0x10, RZ ;  /* 0x0000001005057810 */ /* 0x000fe40007f5e0ff */
[----:B------:R-:W-:Y:S02]  /*0930*/  IADD3.X R9, PT, PT, R9, -0x1, RZ, P1, !PT ;  /* 0xffffffff09097810 */ /* 0x000fe40000ffe4ff */
[----:B------:R-:W-:Y:S01]  /*0940*/  ISETP.NE.U32.AND P1, PT, R8, RZ, PT ;  /* 0x000000ff0800720c */ /* 0x000fe20003f25070 */
[----:B------:R-:W-:Y:S01]  /*0950*/  IMAD.X R4, RZ, RZ, R4, P2 ;  /* 0x000000ffff047224 */ /* 0x000fe200010e0604 */
[----:B------:R-:W-:-:S02]  /*0960*/  IADD3 R6, P3, PT, R2, 0x20, RZ ;  /* 0x0000002002067810 */ /* 0x000fc40007f7e0ff */
[----:B------:R-:W-:-:S03]  /*0970*/  ISETP.NE.AND.EX P1, PT, R9, RZ, PT, P1 ;  /* 0x000000ff0900720c */ /* 0x000fc60003f25310 */
[----:B------:R-:W-:Y:S01]  /*0980*/  IMAD.X R7, RZ, RZ, R3, P3 ;  /* 0x000000ffff077224 */ /* 0x000fe200018e0603 */
[----:B0-----:R0:W-:Y:S04]  /*0990*/  STG.E.U16 desc[UR4][R2.64+-0x10], R11 ;  /* 0xfffff00b02007986 */ /* 0x0011e8000c101504 */
[----:B------:R0:W-:Y:S04]  /*09a0*/  STG.E.U16 desc[UR4][R2.64+-0xe], R11 ;  /* 0xfffff20b02007986 */ /* 0x0001e8000c101504 */
        /* <DEDUP_REMOVED lines=13> */
[----:B------:R0:W-:Y:S01]  /*0a80*/  STG.E.U16 desc[UR4][R2.64+0xe], R11 ;  /* 0x00000e0b02007986 */ /* 0x0001e2000c101504 */
[----:B------:R-:W-:Y:S05]  /*0a90*/  @P1 BRA `(.L_x_150) ;  /* 0xfffffffc00901947 */ /* 0x000fea000383ffff */
.L_x_149:
[----:B------:R-:W-:Y:S05]  /*0aa0*/  @!P0 EXIT ;  /* 0x000000000000894d */ /* 0x000fea0003800000 */
[----:B------:R-:W-:Y:S02]  /*0ab0*/  ISETP.GE.U32.AND P0, PT, R10, 0x8, PT ;  /* 0x000000080a00780c */ /* 0x000fe40003f06070 */
[----:B------:R-:W-:Y:S02]  /*0ac0*/  LOP3.LUT R8, R0, 0x7, RZ, 0xc0, !PT ;  /* 0x0000000700087812 */ /* 0x000fe400078ec0ff */
[----:B------:R-:W-:Y:S02]  /*0ad0*/  ISETP.GE.U32.AND.EX P0, PT, RZ, RZ, PT, P0 ;  /* 0x000000ffff00720c */ /* 0x000fe40003f06100 */
[----:B------:R-:W-:-:S04]  /*0ae0*/  ISETP.NE.U32.AND P1, PT, R8, RZ, PT ;  /* 0x000000ff0800720c */ /* 0x000fc80003f25070 */
[----:B------:R-:W-:-:S07]  /*0af0*/  ISETP.NE.AND.EX P1, PT, RZ, RZ, PT, P1 ;  /* 0x000000ffff00720c */ /* 0x000fce0003f25310 */
[----:B------:R-:W-:Y:S06]  /*0b00*/  @!P0 BRA `(.L_x_151) ;  /* 0x0000000000388947 */ /* 0x000fec0003800000 */
[----:B0-----:R-:W0:Y:S08]  /*0b10*/  LDC.64 R2, c[0x0][0x380] ;  /* 0x0000e000ff027b82 */ /* 0x001e300000000a00 */
[----:B------:R-:W1:Y:S01]  /*0b20*/  LDC.U16 R7, c[0x0][0x388] ;  /* 0x0000e200ff077b82 */ /* 0x000e620000000400 */
[----:B0-----:R-:W-:-:S04]  /*0b30*/  LEA R2, P0, R5, R2, 0x1 ;  /* 0x0000000205027211 */ /* 0x001fc800078008ff */
[C---:B------:R-:W-:Y:S02]  /*0b40*/  LEA.HI.X R3, R5.reuse, R3, R4, 0x1, P0 ;  /* 0x0000000305037211 */ /* 0x040fe400000f0c04 */
[----:B------:R-:W-:-:S03]  /*0b50*/  IADD3 R5, P0, PT, R5, 0x8, RZ ;  /* 0x0000000805057810 */ /* 0x000fc60007f1e0ff */
[----:B-1----:R1:W-:Y:S02]  /*0b60*/  STG.E.U16 desc[UR4][R2.64], R7 ;  /* 0x0000000702007986 */ /* 0x0023e4000c101504 */
[----:B------:R-:W-:Y:S02]  /*0b70*/  IMAD.X R4, RZ, RZ, R4, P0 ;  /* 0x000000ffff047224 */ /* 0x000fe400000e0604 */
[----:B------:R1:W-:Y:S04]  /*0b80*/  STG.E.U16 desc[UR4][R2.64+0x2], R7 ;  /* 0x0000020702007986 */ /* 0x0003e8000c101504 */
[----:B------:R1:W-:Y:S04]  /*0b90*/  STG.E.U16 desc[UR4][R2.64+0x4], R7 ;  /* 0x0000040702007986 */ /* 0x0003e8000c101504 */
[----:B------:R1:W-:Y:S04]  /*0ba0*/  STG.E.U16 desc[UR4][R2.64+0x6], R7 ;  /* 0x0000060702007986 */ /* 0x0003e8000c101504 */
[----:B------:R1:W-:Y:S04]  /*0bb0*/  STG.E.U16 desc[UR4][R2.64+0x8], R7 ;  /* 0x0000080702007986 */ /* 0x0003e8000c101504 */
[----:B------:R1:W-:Y:S04]  /*0bc0*/  STG.E.U16 desc[UR4][R2.64+0xa], R7 ;  /* 0x00000a0702007986 */ /* 0x0003e8000c101504 */
[----:B------:R1:W-:Y:S04]  /*0bd0*/  STG.E.U16 desc[UR4][R2.64+0xc], R7 ;  /* 0x00000c0702007986 */ /* 0x0003e8000c101504 */
[----:B------:R1:W-:Y:S02]  /*0be0*/  STG.E.U16 desc[UR4][R2.64+0xe], R7 ;  /* 0x00000e0702007986 */ /* 0x0003e4000c101504 */
.L_x_151:
[----:B------:R-:W-:Y:S05]  /*0bf0*/  @!P1 EXIT ;  /* 0x000000000000994d */ /* 0x000fea0003800000 */
[----:B------:R-:W-:Y:S01]  /*0c00*/  ISETP.GE.U32.AND P0, PT, R8, 0x4, PT ;  /* 0x000000040800780c */ /* 0x000fe20003f06070 */
[----:B-1----:R-:W-:Y:S01]  /*0c10*/  IMAD.MOV.U32 R7, RZ, RZ, RZ ;  /* 0x000000ffff077224 */ /* 0x002fe200078e00ff */
[----:B------:R-:W-:Y:S02]  /*0c20*/  LOP3.LUT R6, R0, 0x3, RZ, 0xc0, !PT ;  /* 0x0000000300067812 */ /* 0x000fe400078ec0ff */
[----:B------:R-:W-:Y:S02]  /*0c30*/  ISETP.GE.U32.AND.EX P0, PT, RZ, RZ, PT, P0 ;  /* 0x000000ffff00720c */ /* 0x000fe40003f06100 */
[----:B------:R-:W-:-:S04]  /*0c40*/  ISETP.NE.U32.AND P1, PT, R6, RZ, PT ;  /* 0x000000ff0600720c */ /* 0x000fc80003f25070 */
[----:B------:R-:W-:-:S07]  /*0c50*/  ISETP.NE.AND.EX P1, PT, R7, RZ, PT, P1 ;  /* 0x000000ff0700720c */ /* 0x000fce0003f25310 */
        /* <DEDUP_REMOVED lines=10> */
[----:B------:R1:W-:Y:S02]  /*0d00*/  STG.E.U16 desc[UR4][R2.64+0x6], R9 ;  /* 0x0000060902007986 */ /* 0x0003e4000c101504 */
.L_x_152:
[----:B------:R-:W-:Y:S05]  /*0d10*/  @!P1 EXIT ;  /* 0x000000000000994d */ /* 0x000fea0003800000 */
[----:B01----:R-:W0:Y:S08]  /*0d20*/  LDC.64 R2, c[0x0][0x380] ;  /* 0x0000e000ff027b82 */ /* 0x003e300000000a00 */
[----:B------:R-:W1:Y:S01]  /*0d30*/  LDC.U16 R9, c[0x0][0x388] ;  /* 0x0000e200ff097b82 */ /* 0x000e620000000400 */
[----:B0-----:R-:W-:-:S04]  /*0d40*/  LEA R0, P0, R5, R2, 0x1 ;  /* 0x0000000205007211 */ /* 0x001fc800078008ff */
[----:B------:R-:W-:-:S09]  /*0d50*/  LEA.HI.X R5, R5, R3, R4, 0x1, P0 ;  /* 0x0000000305057211 */ /* 0x000fd200000f0c04 */
.L_x_153:
[----:B------:R-:W-:Y:S01]  /*0d60*/  IMAD.MOV.U32 R2, RZ, RZ, R0 ;  /* 0x000000ffff027224 */ /* 0x000fe200078e0000 */
[----:B------:R-:W-:Y:S01]  /*0d70*/  IADD3 R6, P0, PT, R6, -0x1, RZ ;  /* 0xffffffff06067810 */ /* 0x000fe20007f1e0ff */
[--C-:B------:R-:W-:Y:S01]  /*0d80*/  IMAD.MOV.U32 R3, RZ, RZ, R5.reuse ;  /* 0x000000ffff037224 */ /* 0x100fe200078e0005 */
[----:B------:R-:W-:Y:S02]  /*0d90*/  IADD3 R0, P1, PT, R0, 0x2, RZ ;  /* 0x0000000200007810 */ /* 0x000fe40007f3e0ff */
[----:B------:R-:W-:Y:S02]  /*0da0*/  IADD3.X R7, PT, PT, R7, -0x1, RZ, P0, !PT ;  /* 0xffffffff07077810 */ /* 0x000fe400007fe4ff */
[----:B-1----:R0:W-:Y:S01]  /*0db0*/  STG.E.U16 desc[UR4][R2.64], R9 ;  /* 0x0000000902007986 */ /* 0x0021e2000c101504 */
[----:B------:R-:W-:Y:S01]  /*0dc0*/  ISETP.NE.U32.AND P0, PT, R6, RZ, PT ;  /* 0x000000ff0600720c */ /* 0x000fe20003f05070 */
[----:B------:R-:W-:-:S03]  /*0dd0*/  IMAD.X R5, RZ, RZ, R5, P1 ;  /* 0x000000ffff057224 */ /* 0x000fc600008e0605 */
[----:B------:R-:W-:-:S13]  /*0de0*/  ISETP.NE.AND.EX P0, PT, R7, RZ, PT, P0 ;  /* 0x000000ff0700720c */ /* 0x000fda0003f05300 */
[----:B0-----:R-:W-:Y:S05]  /*0df0*/  @P0 BRA `(.L_x_153) ;  /* 0xfffffffc00d80947 */ /* 0x001fea000383ffff */
[----:B------:R-:W-:Y:S05]  /*0e00*/  EXIT ;  /* 0x000000000000794d */ /* 0x000fea0003800000 */
        .weak           $__internal_10_$__cuda_sm20_div_u64
        .type           $__internal_10_$__cuda_sm20_div_u64,@function
        .size           $__internal_10_$__cuda_sm20_div_u64,(.L_x_165 - $__internal_10_$__cuda_sm20_div_u64)
$__internal_10_$__cuda_sm20_div_u64:
        /* <DEDUP_REMOVED lines=53> */
[----:B------:R-:W-:Y:S02]  /*1160*/  IADD3 R8, P2, PT, R13, 0x1, RZ ;  /* 0x000000010d087810 */ /* 0x000fe40007f5e0ff */
[----:B------:R-:W-:Y:S02]  /*1170*/  SEL R11, R11, R12, P0 ;  /* 0x0000000c0b0b7207 */ /* 0x000fe40000000000 */
[----:B------:R-:W-:Y:S01]  /*1180*/  ISETP.GE.U32.AND P0, PT, R7, R4, PT ;  /* 0x000000040700720c */ /* 0x000fe20003f06070 */
[----:B------:R-:W-:Y:S01]  /*1190*/  IMAD.X R9, RZ, RZ, R10, P2 ;  /* 0x000000ffff097224 */ /* 0x000fe200010e060a */
[----:B------:R-:W-:Y:S01]  /*11a0*/  ISETP.NE.U32.AND P1, PT, R4, RZ, PT ;  /* 0x000000ff0400720c */ /* 0x000fe20003f25070 */
[----:B------:R-:W-:Y:S01]  /*11b0*/  IMAD.MOV.U32 R7, RZ, RZ, 0x0 ;  /* 0x00000000ff077424 */ /* 0x000fe200078e00ff */
[----:B------:R-:W-:-:S02]  /*11c0*/  ISETP.GE.U32.AND.EX P0, PT, R11, RZ, PT, P0 ;  /* 0x000000ff0b00720c */ /* 0x000fc40003f06100 */
[----:B------:R-:W-:Y:S02]  /*11d0*/  ISETP.NE.AND.EX P1, PT, RZ, RZ, PT, P1 ;  /* 0x000000ffff00720c */ /* 0x000fe40003f25310 */
[----:B------:R-:W-:Y:S02]  /*11e0*/  SEL R8, R8, R13, P0 ;  /* 0x0000000d08087207 */ /* 0x000fe40000000000 */
[----:B------:R-:W-:Y:S02]  /*11f0*/  SEL R9, R9, R10, P0 ;  /* 0x0000000a09097207 */ /* 0x000fe40000000000 */
[----:B------:R-:W-:Y:S02]  /*1200*/  SEL R8, R8, 0xffffffff, P1 ;  /* 0xffffffff08087807 */ /* 0x000fe40000800000 */
[----:B------:R-:W-:Y:S01]  /*1210*/  SEL R9, R9, 0xffffffff, P1 ;  /* 0xffffffff09097807 */ /* 0x000fe20000800000 */
[----:B------:R-:W-:Y:S06]  /*1220*/  RET.REL.NODEC R6 `(arange_f16_vec2) ;  /* 0xffffffec06747950 */ /* 0x000fec0003c3ffff */
.L_x_154:
        /* <DEDUP_REMOVED lines=13> */
.L_x_165:


//--------------------- .nv.shared.reserved.0     --------------------------
	.section	.nv.shared.reserved.0,"aw",@nobits
	.weak		__nv_reservedSMEM_offset_0_alias
	.size		__nv_reservedSMEM_offset_0_alias, 0, 64
	.other		__nv_reservedSMEM_offset_0_alias,@"STO_CUDA_RESERVED_SHARED STV_DEFAULT"
__nv_reservedSMEM_offset_0_alias:
	.zero		0
	.zero		64


//--------------------- .nv.constant0.arange_u64_vec4 --------------------------
	.section	.nv.constant0.arange_u64_vec4,"a",@progbits
	.sectionflags	@""
	.align	4
.nv.constant0.arange_u64_vec4:
	.zero		928


//--------------------- .nv.constant0.arange_u32_vec4 --------------------------
	.section	.nv.constant0.arange_u32_vec4,"a",@progbits
	.sectionflags	@""
	.align	4
.nv.constant0.arange_u32_vec4:
	.zero		920


//--------------------- .nv.constant0.arange_u16_vec4 --------------------------
	.section	.nv.constant0.arange_u16_vec4,"a",@progbits
	.sectionflags	@""
	.align	4
.nv.constant0.arange_u16_vec4:
	.zero		920


//--------------------- .nv.constant0.arange_u8_vec4 --------------------------
	.section	.nv.constant0.arange_u8_vec4,"a",@progbits
	.sectionflags	@""
	.align	4
.nv.constant0.arange_u8_vec4:
	.zero		920


//--------------------- .nv.constant0.arange_i64_vec4 --------------------------
	.section	.nv.constant0.arange_i64_vec4,"a",@progbits
	.sectionflags	@""
	.align	4
.nv.constant0.arange_i64_vec4:
	.zero		928


//--------------------- .nv.constant0.arange_i32_vec4 --------------------------
	.section	.nv.constant0.arange_i32_vec4,"a",@progbits
	.sectionflags	@""
	.align	4
.nv.constant0.arange_i32_vec4:
	.zero		920


//--------------------- .nv.constant0.arange_i16_vec4 --------------------------
	.section	.nv.constant0.arange_i16_vec4,"a",@progbits
	.sectionflags	@""
	.align	4
.nv.constant0.arange_i16_vec4:
	.zero		920


//--------------------- .nv.constant0.arange_i8_vec4 --------------------------
	.section	.nv.constant0.arange_i8_vec4,"a",@progbits
	.sectionflags	@""
	.align	4
.nv.constant0.arange_i8_vec4:
	.zero		920


//--------------------- .nv.constant0.arange_f64_vec4 --------------------------
	.section	.nv.constant0.arange_f64_vec4,"a",@progbits
	.sectionflags	@""
	.align	4
.nv.constant0.arange_f64_vec4:
	.zero		928


//--------------------- .nv.constant0.arange_f32_vec4 --------------------------
	.section	.nv.constant0.arange_f32_vec4,"a",@progbits
	.sectionflags	@""
	.align	4
.nv.constant0.arange_f32_vec4:
	.zero		920


//--------------------- .nv.constant0.arange_f16_vec2 --------------------------
	.section	.nv.constant0.arange_f16_vec2,"a",@progbits
	.sectionflags	@""
	.align	4
.nv.constant0.arange_f16_vec2:
	.zero		920


//--------------------- SYMBOLS --------------------------

	.type		.nv.reservedSmem.offset0,@object
	.size		.nv.reservedSmem.offset0,0x4
